	.target	sm_90a

	.elftype	@"ET_EXEC"


//--------------------- .note.nv.tkinfo           --------------------------
	.section	.note.nv.tkinfo,"",@"SHT_NOTE"
	.sectionflags	@"SHF_NOTE_NV_TKINFO"
	.tkinfo
        /*0018*/ 	.word	0x00000002
        /*0030*/ 	.string	""
        /*0030*/ 	.string	"ptxas"
        /*0030*/ 	.string	"Cuda compilation tools, release 13.0, V13.0.88"
        /*0030*/ 	.string	"Build cuda_13.0.r13.0/compiler.36424714_0"
        /*0030*/ 	.string	"-arch sm_90a -m 64 "



//--------------------- .note.nv.cuinfo           --------------------------
	.section	.note.nv.cuinfo,"",@"SHT_NOTE"
	.sectionflags	@"SHF_NOTE_NV_CUINFO"
        /*0018*/ 	.short	0x0002
        /*001a*/ 	.short	0x005a
        /*001c*/ 	.short	0x0082
	.zero		2


//--------------------- .nv.info                  --------------------------
	.section	.nv.info,"",@"SHT_CUDA_INFO"
	.align	4


	//----- nvinfo : EIATTR_REGCOUNT
	.align		4
        /*0000*/ 	.byte	0x04, 0x2f
        /*0002*/ 	.short	(.L_15 - .L_14)
	.align		4
.L_14:
        /*0004*/ 	.word	index@(_ZN7cutlass13device_kernelINS_4gemm6kernel13GemmUniversalIN4cute5tupleIJiiiiEEENS1_10collective13CollectiveMmaINS1_34MainloopSm90TmaGmmaWarpSpecializedILi9ENS5_IJNS4_1CILi1EEESB_SB_EEENS1_35KernelTmaWarpSpecializedCooperativeEEENS5_IJNSA_ILi128EEENSA_ILi64EEESG_EEENS_10bfloat16_tENS5_IJSB_llEEESI_NS5_IJlSB_lEEENS4_8TiledMMAINS4_8MMA_AtomIJNS4_4SM904GMMA27MMA_64x64x16_F32BF16BF16_SSILNSO_5MajorE1ELSQ_0ELNSO_7ScaleInE1ELSR_1EEEEEENS4_6LayoutINS5_IJNSA_ILi2EEESB_SB_EEENS5_IJSB_NSA_ILi0EEESX_EEEEENS5_IJNS4_10UnderscoreES10_S10_EEEEENS4_13SM90_TMA_LOADENS4_14ComposedLayoutINS4_7SwizzleILi3ELi4ELi3EEENS4_18smem_ptr_flag_bitsILi16EEENSU_INS5_IJSG_NSA_ILi8EEEEEENS5_IJSB_SG_EEEEEEEvNS4_8identityES13_NS14_IS16_S18_NSU_INS5_IJS19_SG_EEENS5_IJSG_SB_EEEEEEEvS1E_EENS_8epilogue10collective6detail29Sm90TmaWarpSpecializedAdapterINS1L_15DefaultEpilogueISI_SK_SK_NS1K_6thread17LinearCombinationISI_Li1EffLNS1P_9ScaleType4KindE0ELNS_15FloatRoundStyleE2ESI_EENS1_15EpilogueDefaultEEEEEvvEEEEvNT_6ParamsE)
        /*0008*/ 	.word	0x000000a8


	//----- nvinfo : EIATTR_FRAME_SIZE
	.align		4
.L_15:
        /*000c*/ 	.byte	0x04, 0x11
        /*000e*/ 	.short	(.L_17 - .L_16)
	.align		4
.L_16:
        /*0010*/ 	.word	index@(_ZN7cutlass13device_kernelINS_4gemm6kernel13GemmUniversalIN4cute5tupleIJiiiiEEENS1_10collective13CollectiveMmaINS1_34MainloopSm90TmaGmmaWarpSpecializedILi9ENS5_IJNS4_1CILi1EEESB_SB_EEENS1_35KernelTmaWarpSpecializedCooperativeEEENS5_IJNSA_ILi128EEENSA_ILi64EEESG_EEENS_10bfloat16_tENS5_IJSB_llEEESI_NS5_IJlSB_lEEENS4_8TiledMMAINS4_8MMA_AtomIJNS4_4SM904GMMA27MMA_64x64x16_F32BF16BF16_SSILNSO_5MajorE1ELSQ_0ELNSO_7ScaleInE1ELSR_1EEEEEENS4_6LayoutINS5_IJNSA_ILi2EEESB_SB_EEENS5_IJSB_NSA_ILi0EEESX_EEEEENS5_IJNS4_10UnderscoreES10_S10_EEEEENS4_13SM90_TMA_LOADENS4_14ComposedLayoutINS4_7SwizzleILi3ELi4ELi3EEENS4_18smem_ptr_flag_bitsILi16EEENSU_INS5_IJSG_NSA_ILi8EEEEEENS5_IJSB_SG_EEEEEEEvNS4_8identityES13_NS14_IS16_S18_NSU_INS5_IJS19_SG_EEENS5_IJSG_SB_EEEEEEEvS1E_EENS_8epilogue10collective6detail29Sm90TmaWarpSpecializedAdapterINS1L_15DefaultEpilogueISI_SK_SK_NS1K_6thread17LinearCombinationISI_Li1EffLNS1P_9ScaleType4KindE0ELNS_15FloatRoundStyleE2ESI_EENS1_15EpilogueDefaultEEEEEvvEEEEvNT_6ParamsE)
        /*0014*/ 	.word	0x00000000


	//----- nvinfo : EIATTR_MIN_STACK_SIZE
	.align		4
.L_17:
        /*0018*/ 	.byte	0x04, 0x12
        /*001a*/ 	.short	(.L_19 - .L_18)
	.align		4
.L_18:
        /*001c*/ 	.word	index@(_ZN7cutlass13device_kernelINS_4gemm6kernel13GemmUniversalIN4cute5tupleIJiiiiEEENS1_10collective13CollectiveMmaINS1_34MainloopSm90TmaGmmaWarpSpecializedILi9ENS5_IJNS4_1CILi1EEESB_SB_EEENS1_35KernelTmaWarpSpecializedCooperativeEEENS5_IJNSA_ILi128EEENSA_ILi64EEESG_EEENS_10bfloat16_tENS5_IJSB_llEEESI_NS5_IJlSB_lEEENS4_8TiledMMAINS4_8MMA_AtomIJNS4_4SM904GMMA27MMA_64x64x16_F32BF16BF16_SSILNSO_5MajorE1ELSQ_0ELNSO_7ScaleInE1ELSR_1EEEEEENS4_6LayoutINS5_IJNSA_ILi2EEESB_SB_EEENS5_IJSB_NSA_ILi0EEESX_EEEEENS5_IJNS4_10UnderscoreES10_S10_EEEEENS4_13SM90_TMA_LOADENS4_14ComposedLayoutINS4_7SwizzleILi3ELi4ELi3EEENS4_18smem_ptr_flag_bitsILi16EEENSU_INS5_IJSG_NSA_ILi8EEEEEENS5_IJSB_SG_EEEEEEEvNS4_8identityES13_NS14_IS16_S18_NSU_INS5_IJS19_SG_EEENS5_IJSG_SB_EEEEEEEvS1E_EENS_8epilogue10collective6detail29Sm90TmaWarpSpecializedAdapterINS1L_15DefaultEpilogueISI_SK_SK_NS1K_6thread17LinearCombinationISI_Li1EffLNS1P_9ScaleType4KindE0ELNS_15FloatRoundStyleE2ESI_EENS1_15EpilogueDefaultEEEEEvvEEEEvNT_6ParamsE)
        /*0020*/ 	.word	0x00000000
.L_19:


//--------------------- .nv.compat                --------------------------
	.section	.nv.compat,"",@"SHT_CUDA_COMPAT_INFO"
	.align	4
        /*0000*/ 	.byte	0x02, 0x09, 0x01, 0x00, 0x02, 0x02, 0x04, 0x00, 0x02, 0x05, 0x05, 0x00, 0x03, 0x07, 0x01, 0x01
        /*0010*/ 	.byte	0x02, 0x03, 0x01, 0x00, 0x02, 0x06, 0x01, 0x00, 0x04, 0x0b, 0x08, 0x00, 0x00, 0x00, 0x00, 0x00
        /*0020*/ 	.byte	0x00, 0x00, 0x00, 0x00


//--------------------- .nv.info._ZN7cutlass13device_kernelINS_4gemm6kernel13GemmUniversalIN4cute5tupleIJiiiiEEENS1_10collective13CollectiveMmaINS1_34MainloopSm90TmaGmmaWarpSpecializedILi9ENS5_IJNS4_1CILi1EEESB_SB_EEENS1_35KernelTmaWarpSpecializedCooperativeEEENS5_IJNSA_ILi128EEENSA_ILi64EEESG_EEENS_10bfloat16_tENS5_IJSB_llEEESI_NS5_IJlSB_lEEENS4_8TiledMMAINS4_8MMA_AtomIJNS4_4SM904GMMA27MMA_64x64x16_F32BF16BF16_SSILNSO_5MajorE1ELSQ_0ELNSO_7ScaleInE1ELSR_1EEEEEENS4_6LayoutINS5_IJNSA_ILi2EEESB_SB_EEENS5_IJSB_NSA_ILi0EEESX_EEEEENS5_IJNS4_10UnderscoreES10_S10_EEEEENS4_13SM90_TMA_LOADENS4_14ComposedLayoutINS4_7SwizzleILi3ELi4ELi3EEENS4_18smem_ptr_flag_bitsILi16EEENSU_INS5_IJSG_NSA_ILi8EEEEEENS5_IJSB_SG_EEEEEEEvNS4_8identityES13_NS14_IS16_S18_NSU_INS5_IJS19_SG_EEENS5_IJSG_SB_EEEEEEEvS1E_EENS_8epilogue10collective6detail29Sm90TmaWarpSpecializedAdapterINS1L_15DefaultEpilogueISI_SK_SK_NS1K_6thread17LinearCombinationISI_Li1EffLNS1P_9ScaleType4KindE0ELNS_15FloatRoundStyleE2ESI_EENS1_15EpilogueDefaultEEEEEvvEEEEvNT_6ParamsE --------------------------
	.section	.nv.info._ZN7cutlass13device_kernelINS_4gemm6kernel13GemmUniversalIN4cute5tupleIJiiiiEEENS1_10collective13CollectiveMmaINS1_34MainloopSm90TmaGmmaWarpSpecializedILi9ENS5_IJNS4_1CILi1EEESB_SB_EEENS1_35KernelTmaWarpSpecializedCooperativeEEENS5_IJNSA_ILi128EEENSA_ILi64EEESG_EEENS_10bfloat16_tENS5_IJSB_llEEESI_NS5_IJlSB_lEEENS4_8TiledMMAINS4_8MMA_AtomIJNS4_4SM904GMMA27MMA_64x64x16_F32BF16BF16_SSILNSO_5MajorE1ELSQ_0ELNSO_7ScaleInE1ELSR_1EEEEEENS4_6LayoutINS5_IJNSA_ILi2EEESB_SB_EEENS5_IJSB_NSA_ILi0EEESX_EEEEENS5_IJNS4_10UnderscoreES10_S10_EEEEENS4_13SM90_TMA_LOADENS4_14ComposedLayoutINS4_7SwizzleILi3ELi4ELi3EEENS4_18smem_ptr_flag_bitsILi16EEENSU_INS5_IJSG_NSA_ILi8EEEEEENS5_IJSB_SG_EEEEEEEvNS4_8identityES13_NS14_IS16_S18_NSU_INS5_IJS19_SG_EEENS5_IJSG_SB_EEEEEEEvS1E_EENS_8epilogue10collective6detail29Sm90TmaWarpSpecializedAdapterINS1L_15DefaultEpilogueISI_SK_SK_NS1K_6thread17LinearCombinationISI_Li1EffLNS1P_9ScaleType4KindE0ELNS_15FloatRoundStyleE2ESI_EENS1_15EpilogueDefaultEEEEEvvEEEEvNT_6ParamsE,"",@"SHT_CUDA_INFO"
	.sectionflags	@""
	.align	4


	//----- nvinfo : EIATTR_CUDA_API_VERSION
	.align		4
        /*0000*/ 	.byte	0x04, 0x37
        /*0002*/ 	.short	(.L_21 - .L_20)
.L_20:
        /*0004*/ 	.word	0x00000082


	//----- nvinfo : EIATTR_KPARAM_INFO
	.align		4
.L_21:
        /*0008*/ 	.byte	0x04, 0x17
        /*000a*/ 	.short	(.L_23 - .L_22)
.L_22:
        /*000c*/ 	.word	0x00000000
        /*0010*/ 	.short	0x0000
        /*0012*/ 	.short	0x0070
        /*0014*/ 	.byte	0x00, 0xf0, 0x01, 0x10


	//----- nvinfo : EIATTR_SPARSE_MMA_MASK
	.align		4
.L_23:
        /*0018*/ 	.byte	0x03, 0x50
        /*001a*/ 	.short	0x0000


	//----- nvinfo : EIATTR_MAXREG_COUNT
	.align		4
        /*001c*/ 	.byte	0x03, 0x1b
        /*001e*/ 	.short	0x00a8


	//----- nvinfo : EIATTR_NUM_BARRIERS
	.align		4
        /*0020*/ 	.byte	0x02, 0x4c
        /*0022*/ 	.byte	0x01
	.zero		1


	//----- nvinfo : EIATTR_EXTERNS
	.align		4
        /*0024*/ 	.byte	0x04, 0x0f
        /*0026*/ 	.short	(.L_25 - .L_24)


	//   ....[0]....
	.align		4
.L_24:
        /*0028*/ 	.word	index@(__assertfail)


	//----- nvinfo : EIATTR_MERCURY_ISA_VERSION
	.align		4
.L_25:
        /*002c*/ 	.byte	0x03, 0x5f
        /*002e*/ 	.short	0x0101


	//----- nvinfo : EIATTR_INT_WARP_WIDE_INSTR_OFFSETS
	.align		4
        /*0030*/ 	.byte	0x04, 0x31
        /*0032*/ 	.short	(.L_27 - .L_26)


	//   ....[0]....
.L_26:
        /*0034*/ 	.word	0x00000480


	//   ....[1]....
        /*0038*/ 	.word	0x000004b0


	//   ....[2]....
        /*003c*/ 	.word	0x00000590


	//----- nvinfo : EIATTR_COOP_GROUP_MASK_REGIDS
	.align		4
.L_27:
        /*0040*/ 	.byte	0x04, 0x29
        /*0042*/ 	.short	(.L_29 - .L_28)


	//   ....[0]....
.L_28:
        /*0044*/ 	.word	0xffffffff


	//   ....[1]....
        /*0048*/ 	.word	0xffffffff


	//   ....[2]....
        /*004c*/ 	.word	0xffffffff


	//   ....[3]....
        /*0050*/ 	.word	0xffffffff


	//   ....[4]....
        /*0054*/ 	.word	0xffffffff


	//----- nvinfo : EIATTR_COOP_GROUP_INSTR_OFFSETS
	.align		4
.L_29:
        /*0058*/ 	.byte	0x04, 0x28
        /*005a*/ 	.short	(.L_31 - .L_30)


	//   ....[0]....
.L_30:
        /*005c*/ 	.word	0x00000060


	//   ....[1]....
        /*0060*/ 	.word	0x00000070


	//   ....[2]....
        /*0064*/ 	.word	0x00000130


	//   ....[3]....
        /*0068*/ 	.word	0x00000390


	//   ....[4]....
        /*006c*/ 	.word	0x00001040


	//----- nvinfo : EIATTR_REG_RECONFIG
	.align		4
.L_31:
        /*0070*/ 	.byte	0x01, 0x54
	.zero		2


	//----- nvinfo : EIATTR_SYSCALL_OFFSETS
	.align		4
        /*0074*/ 	.byte	0x04, 0x46
        /*0076*/ 	.short	(.L_33 - .L_32)


	//   ....[0]....
.L_32:
        /*0078*/ 	.word	0x00001200


	//----- nvinfo : EIATTR_MBARRIER_INSTR_OFFSETS
	.align		4
.L_33:
        /*007c*/ 	.byte	0x04, 0x39
        /*007e*/ 	.short	(.L_35 - .L_34)


	//   ....[0]....
.L_34:
        /*0080*/ 	.word	0x00000250
        /*0084*/ 	.word	0x000000ff
        /*0088*/ 	.word	0x00000000
        /*008c*/ 	.short	0x0100
        /*008e*/ 	.byte	0x08
	.zero		1


	//   ....[1]....
        /*0090*/ 	.word	0x00000260
        /*0094*/ 	.word	0x000000ff
        /*0098*/ 	.word	0x00000048
        /*009c*/ 	.short	0x0100
        /*009e*/ 	.byte	0x08
	.zero		1


	//   ....[2]....
        /*00a0*/ 	.word	0x00000270
        /*00a4*/ 	.word	0x000000ff
        /*00a8*/ 	.word	0x00000008
        /*00ac*/ 	.short	0x0100
        /*00ae*/ 	.byte	0x08
	.zero		1


	//   ....[3]....
        /*00b0*/ 	.word	0x00000280
        /*00b4*/ 	.word	0x000000ff
        /*00b8*/ 	.word	0x00000050
        /*00bc*/ 	.short	0x0100
        /*00be*/ 	.byte	0x08
	.zero		1


	//   ....[4]....
        /*00c0*/ 	.word	0x00000290
        /*00c4*/ 	.word	0x000000ff
        /*00c8*/ 	.word	0x00000010
        /*00cc*/ 	.short	0x0100
        /*00ce*/ 	.byte	0x08
	.zero		1


	//   ....[5]....
        /*00d0*/ 	.word	0x000002a0
        /*00d4*/ 	.word	0x000000ff
        /*00d8*/ 	.word	0x00000058
        /*00dc*/ 	.short	0x0100
        /*00de*/ 	.byte	0x08
	.zero		1


	//   ....[6]....
        /*00e0*/ 	.word	0x000002b0
        /*00e4*/ 	.word	0x000000ff
        /*00e8*/ 	.word	0x00000018
        /*00ec*/ 	.short	0x0100
        /*00ee*/ 	.byte	0x08
	.zero		1


	//   ....[7]....
        /*00f0*/ 	.word	0x000002c0
        /*00f4*/ 	.word	0x000000ff
        /*00f8*/ 	.word	0x00000060
        /*00fc*/ 	.short	0x0100
        /*00fe*/ 	.byte	0x08
	.zero		1


	//   ....[8]....
        /*0100*/ 	.word	0x000002d0
        /*0104*/ 	.word	0x000000ff
        /*0108*/ 	.word	0x00000020
        /*010c*/ 	.short	0x0100
        /*010e*/ 	.byte	0x08
	.zero		1


	//   ....[9]....
        /*0110*/ 	.word	0x000002e0
        /*0114*/ 	.word	0x000000ff
        /*0118*/ 	.word	0x00000068
        /*011c*/ 	.short	0x0100
        /*011e*/ 	.byte	0x08
	.zero		1


	//   ....[10]....
        /*0120*/ 	.word	0x000002f0
        /*0124*/ 	.word	0x000000ff
        /*0128*/ 	.word	0x00000028
        /*012c*/ 	.short	0x0100
        /*012e*/ 	.byte	0x08
	.zero		1


	//   ....[11]....
        /*0130*/ 	.word	0x00000300
        /*0134*/ 	.word	0x000000ff
        /*0138*/ 	.word	0x00000070
        /*013c*/ 	.short	0x0100
        /*013e*/ 	.byte	0x08
	.zero		1


	//   ....[12]....
        /*0140*/ 	.word	0x00000310
        /*0144*/ 	.word	0x000000ff
        /*0148*/ 	.word	0x00000030
        /*014c*/ 	.short	0x0100
        /*014e*/ 	.byte	0x08
	.zero		1


	//   ....[13]....
        /*0150*/ 	.word	0x00000320
        /*0154*/ 	.word	0x000000ff
        /*0158*/ 	.word	0x00000078
        /*015c*/ 	.short	0x0100
        /*015e*/ 	.byte	0x08
	.zero		1


	//   ....[14]....
        /*0160*/ 	.word	0x00000330
        /*0164*/ 	.word	0x000000ff
        /*0168*/ 	.word	0x00000038
        /*016c*/ 	.short	0x0100
        /*016e*/ 	.byte	0x08
	.zero		1


	//   ....[15]....
        /*0170*/ 	.word	0x00000340
        /*0174*/ 	.word	0x000000ff
        /*0178*/ 	.word	0x00000080
        /*017c*/ 	.short	0x0100
        /*017e*/ 	.byte	0x08
	.zero		1


	//   ....[16]....
        /*0180*/ 	.word	0x00000350
        /*0184*/ 	.word	0x000000ff
        /*0188*/ 	.word	0x00000040
        /*018c*/ 	.short	0x0100
        /*018e*/ 	.byte	0x08
	.zero		1


	//   ....[17]....
        /*0190*/ 	.word	0x00000360
        /*0194*/ 	.word	0x000000ff
        /*0198*/ 	.word	0x00000088
        /*019c*/ 	.short	0x0100
        /*019e*/ 	.byte	0x08
	.zero		1


	//   ....[18]....
        /*01a0*/ 	.word	0x00000600
        /*01a4*/ 	.word	0x000000ff
        /*01a8*/ 	.word	0x000000a0
        /*01ac*/ 	.short	0x0100
        /*01ae*/ 	.byte	0x06
	.zero		1


	//   ....[19]....
        /*01b0*/ 	.word	0x00000660
        /*01b4*/ 	.word	0x000000ff
        /*01b8*/ 	.word	0x000000a8
        /*01bc*/ 	.short	0x0100
        /*01be*/ 	.byte	0x06
	.zero		1


	//   ....[20]....
        /*01c0*/ 	.word	0x00001280
        /*01c4*/ 	.word	0x00000003
        /*01c8*/ 	.word	0x00000000
        /*01cc*/ 	.short	0x010a
        /*01ce*/ 	.byte	0x3f
	.zero		1


	//   ....[21]....
        /*01d0*/ 	.word	0x000012c0
        /*01d4*/ 	.word	0x00000003
        /*01d8*/ 	.word	0x00000000
        /*01dc*/ 	.short	0x010a
        /*01de*/ 	.byte	0x3f
	.zero		1


	//   ....[22]....
        /*01e0*/ 	.word	0x00001650
        /*01e4*/ 	.word	0x000000ff
        /*01e8*/ 	.word	0x00000000
        /*01ec*/ 	.short	0x010a
        /*01ee*/ 	.byte	0x07
	.zero		1


	//   ....[23]....
        /*01f0*/ 	.word	0x00001690
        /*01f4*/ 	.word	0x000000ff
        /*01f8*/ 	.word	0x00000000
        /*01fc*/ 	.short	0x010a
        /*01fe*/ 	.byte	0x07
	.zero		1


	//   ....[24]....
        /*0200*/ 	.word	0x000018f0
        /*0204*/ 	.word	0x000000ff
        /*0208*/ 	.word	0x00000000
        /*020c*/ 	.short	0x0101
        /*020e*/ 	.byte	0x07
	.zero		1


	//   ....[25]....
        /*0210*/ 	.word	0x00001af0
        /*0214*/ 	.word	0x000000ff
        /*0218*/ 	.word	0x00000000
        /*021c*/ 	.short	0x0101
        /*021e*/ 	.byte	0x06
	.zero		1


	//   ....[26]....
        /*0220*/ 	.word	0x000050a0
        /*0224*/ 	.word	0x0000000e
        /*0228*/ 	.word	0x00000048
        /*022c*/ 	.short	0x010a
        /*022e*/ 	.byte	0x3f
	.zero		1


	//   ....[27]....
        /*0230*/ 	.word	0x00005480
        /*0234*/ 	.word	0x00000006
        /*0238*/ 	.word	0x000000a8
        /*023c*/ 	.short	0x0101
        /*023e*/ 	.byte	0x3f
	.zero		1


	//   ....[28]....
        /*0240*/ 	.word	0x00005bb0
        /*0244*/ 	.word	0x00000007
        /*0248*/ 	.word	0x00000000
        /*024c*/ 	.short	0x010a
        /*024e*/ 	.byte	0x3f
	.zero		1


	//   ....[29]....
        /*0250*/ 	.word	0x00005c30
        /*0254*/ 	.word	0x00000009
        /*0258*/ 	.word	0x00000000
        /*025c*/ 	.short	0x010a
        /*025e*/ 	.byte	0x3f
	.zero		1


	//   ....[30]....
        /*0260*/ 	.word	0x00005cc0
        /*0264*/ 	.word	0x00000006
        /*0268*/ 	.word	0x00000000
        /*026c*/ 	.short	0x010a
        /*026e*/ 	.byte	0x3f
	.zero		1


	//   ....[31]....
        /*0270*/ 	.word	0x00005d50
        /*0274*/ 	.word	0x00000009
        /*0278*/ 	.word	0x00000000
        /*027c*/ 	.short	0x010a
        /*027e*/ 	.byte	0x3f
	.zero		1


	//   ....[32]....
        /*0280*/ 	.word	0x00005de0
        /*0284*/ 	.word	0x00000006
        /*0288*/ 	.word	0x00000000
        /*028c*/ 	.short	0x010a
        /*028e*/ 	.byte	0x3f
	.zero		1


	//   ....[33]....
        /*0290*/ 	.word	0x00005e70
        /*0294*/ 	.word	0x00000009
        /*0298*/ 	.word	0x00000000
        /*029c*/ 	.short	0x010a
        /*029e*/ 	.byte	0x3f
	.zero		1


	//   ....[34]....
        /*02a0*/ 	.word	0x00005f00
        /*02a4*/ 	.word	0x00000006
        /*02a8*/ 	.word	0x00000000
        /*02ac*/ 	.short	0x010a
        /*02ae*/ 	.byte	0x3f
	.zero		1


	//   ....[35]....
        /*02b0*/ 	.word	0x00005f90
        /*02b4*/ 	.word	0x00000009
        /*02b8*/ 	.word	0x00000000
        /*02bc*/ 	.short	0x010a
        /*02be*/ 	.byte	0x3f
	.zero		1


	//   ....[36]....
        /*02c0*/ 	.word	0x00006020
        /*02c4*/ 	.word	0x00000003
        /*02c8*/ 	.word	0x00000000
        /*02cc*/ 	.short	0x010a
        /*02ce*/ 	.byte	0x3f
	.zero		1


	//   ....[37]....
        /*02d0*/ 	.word	0x00006080
        /*02d4*/ 	.word	0x00000003
        /*02d8*/ 	.word	0x00000000
        /*02dc*/ 	.short	0x010a
        /*02de*/ 	.byte	0x3f
	.zero		1


	//   ....[38]....
        /*02e0*/ 	.word	0x000060e0
        /*02e4*/ 	.word	0x00000004
        /*02e8*/ 	.word	0x00000000
        /*02ec*/ 	.short	0x010a
        /*02ee*/ 	.byte	0x3f
	.zero		1


	//   ....[39]....
        /*02f0*/ 	.word	0x000061b0
        /*02f4*/ 	.word	0x0000000e
        /*02f8*/ 	.word	0x00000048
        /*02fc*/ 	.short	0x010a
        /*02fe*/ 	.byte	0x3f
	.zero		1


	//   ....[40]....
        /*0300*/ 	.word	0x00006280
        /*0304*/ 	.word	0x00000007
        /*0308*/ 	.word	0x00000000
        /*030c*/ 	.short	0x010a
        /*030e*/ 	.byte	0x3f
	.zero		1


	//   ....[41]....
        /*0310*/ 	.word	0x000062d0
        /*0314*/ 	.word	0x00000009
        /*0318*/ 	.word	0x00000000
        /*031c*/ 	.short	0x010a
        /*031e*/ 	.byte	0x3f
	.zero		1


	//   ....[42]....
        /*0320*/ 	.word	0x00006320
        /*0324*/ 	.word	0x00000006
        /*0328*/ 	.word	0x00000000
        /*032c*/ 	.short	0x010a
        /*032e*/ 	.byte	0x3f
	.zero		1


	//   ....[43]....
        /*0330*/ 	.word	0x00006370
        /*0334*/ 	.word	0x00000009
        /*0338*/ 	.word	0x00000000
        /*033c*/ 	.short	0x010a
        /*033e*/ 	.byte	0x3f
	.zero		1


	//   ....[44]....
        /*0340*/ 	.word	0x000063c0
        /*0344*/ 	.word	0x00000006
        /*0348*/ 	.word	0x00000000
        /*034c*/ 	.short	0x010a
        /*034e*/ 	.byte	0x3f
	.zero		1


	//   ....[45]....
        /*0350*/ 	.word	0x00006410
        /*0354*/ 	.word	0x00000009
        /*0358*/ 	.word	0x00000000
        /*035c*/ 	.short	0x010a
        /*035e*/ 	.byte	0x3f
	.zero		1


	//   ....[46]....
        /*0360*/ 	.word	0x00006460
        /*0364*/ 	.word	0x00000006
        /*0368*/ 	.word	0x00000000
        /*036c*/ 	.short	0x010a
        /*036e*/ 	.byte	0x3f
	.zero		1


	//   ....[47]....
        /*0370*/ 	.word	0x000064b0
        /*0374*/ 	.word	0x00000009
        /*0378*/ 	.word	0x00000000
        /*037c*/ 	.short	0x010a
        /*037e*/ 	.byte	0x3f
	.zero		1


	//----- nvinfo : EIATTR_NUM_MBARRIERS
	.align		4
.L_35:
        /*0380*/ 	.byte	0x03, 0x38
        /*0382*/ 	.short	0x0014


	//----- nvinfo : EIATTR_EXIT_INSTR_OFFSETS
	.align		4
        /*0384*/ 	.byte	0x04, 0x1c
        /*0386*/ 	.short	(.L_37 - .L_36)


	//   ....[0]....
.L_36:
        /*0388*/ 	.word	0x000006b0


	//   ....[1]....
        /*038c*/ 	.word	0x00000f70


	//   ....[2]....
        /*0390*/ 	.word	0x000046f0


	//   ....[3]....
        /*0394*/ 	.word	0x00004d20


	//   ....[4]....
        /*0398*/ 	.word	0x00006070


	//----- nvinfo : EIATTR_MAX_THREADS
	.align		4
.L_37:
        /*039c*/ 	.byte	0x04, 0x05
        /*039e*/ 	.short	(.L_39 - .L_38)
.L_38:
        /*03a0*/ 	.word	0x00000180
        /*03a4*/ 	.word	0x00000001
        /*03a8*/ 	.word	0x00000001


	//----- nvinfo : EIATTR_CRS_STACK_SIZE
	.align		4
.L_39:
        /*03ac*/ 	.byte	0x04, 0x1e
        /*03ae*/ 	.short	(.L_41 - .L_40)
.L_40:
        /*03b0*/ 	.word	0x00000000


	//----- nvinfo : EIATTR_CBANK_PARAM_SIZE
	.align		4
.L_41:
        /*03b4*/ 	.byte	0x03, 0x19
        /*03b6*/ 	.short	0x0470


	//----- nvinfo : EIATTR_PARAM_CBANK
	.align		4
        /*03b8*/ 	.byte	0x04, 0x0a
        /*03ba*/ 	.short	(.L_43 - .L_42)
	.align		4
.L_42:
        /*03bc*/ 	.word	index@(.nv.constant0._ZN7cutlass13device_kernelINS_4gemm6kernel13GemmUniversalIN4cute5tupleIJiiiiEEENS1_10collective13CollectiveMmaINS1_34MainloopSm90TmaGmmaWarpSpecializedILi9ENS5_IJNS4_1CILi1EEESB_SB_EEENS1_35KernelTmaWarpSpecializedCooperativeEEENS5_IJNSA_ILi128EEENSA_ILi64EEESG_EEENS_10bfloat16_tENS5_IJSB_llEEESI_NS5_IJlSB_lEEENS4_8TiledMMAINS4_8MMA_AtomIJNS4_4SM904GMMA27MMA_64x64x16_F32BF16BF16_SSILNSO_5MajorE1ELSQ_0ELNSO_7ScaleInE1ELSR_1EEEEEENS4_6LayoutINS5_IJNSA_ILi2EEESB_SB_EEENS5_IJSB_NSA_ILi0EEESX_EEEEENS5_IJNS4_10UnderscoreES10_S10_EEEEENS4_13SM90_TMA_LOADENS4_14ComposedLayoutINS4_7SwizzleILi3ELi4ELi3EEENS4_18smem_ptr_flag_bitsILi16EEENSU_INS5_IJSG_NSA_ILi8EEEEEENS5_IJSB_SG_EEEEEEEvNS4_8identityES13_NS14_IS16_S18_NSU_INS5_IJS19_SG_EEENS5_IJSG_SB_EEEEEEEvS1E_EENS_8epilogue10collective6detail29Sm90TmaWarpSpecializedAdapterINS1L_15DefaultEpilogueISI_SK_SK_NS1K_6thread17LinearCombinationISI_Li1EffLNS1P_9ScaleType4KindE0ELNS_15FloatRoundStyleE2ESI_EENS1_15EpilogueDefaultEEEEEvvEEEEvNT_6ParamsE)
        /*03c0*/ 	.short	0x0210
        /*03c2*/ 	.short	0x0470


	//----- nvinfo : EIATTR_SW_WAR
	.align		4
.L_43:
        /*03c4*/ 	.byte	0x04, 0x36
        /*03c6*/ 	.short	(.L_45 - .L_44)
.L_44:
        /*03c8*/ 	.word	0x00000008
.L_45:


//--------------------- .nv.callgraph             --------------------------
	.section	.nv.callgraph,"",@"SHT_CUDA_CALLGRAPH"
	.align	4
	.sectionentsize	8
	.align		4
        /*0000*/ 	.word	0x00000000
	.align		4
        /*0004*/ 	.word	0xffffffff
	.align		4
        /*0008*/ 	.word	index@(_ZN7cutlass13device_kernelINS_4gemm6kernel13GemmUniversalIN4cute5tupleIJiiiiEEENS1_10collective13CollectiveMmaINS1_34MainloopSm90TmaGmmaWarpSpecializedILi9ENS5_IJNS4_1CILi1EEESB_SB_EEENS1_35KernelTmaWarpSpecializedCooperativeEEENS5_IJNSA_ILi128EEENSA_ILi64EEESG_EEENS_10bfloat16_tENS5_IJSB_llEEESI_NS5_IJlSB_lEEENS4_8TiledMMAINS4_8MMA_AtomIJNS4_4SM904GMMA27MMA_64x64x16_F32BF16BF16_SSILNSO_5MajorE1ELSQ_0ELNSO_7ScaleInE1ELSR_1EEEEEENS4_6LayoutINS5_IJNSA_ILi2EEESB_SB_EEENS5_IJSB_NSA_ILi0EEESX_EEEEENS5_IJNS4_10UnderscoreES10_S10_EEEEENS4_13SM90_TMA_LOADENS4_14ComposedLayoutINS4_7SwizzleILi3ELi4ELi3EEENS4_18smem_ptr_flag_bitsILi16EEENSU_INS5_IJSG_NSA_ILi8EEEEEENS5_IJSB_SG_EEEEEEEvNS4_8identityES13_NS14_IS16_S18_NSU_INS5_IJS19_SG_EEENS5_IJSG_SB_EEEEEEEvS1E_EENS_8epilogue10collective6detail29Sm90TmaWarpSpecializedAdapterINS1L_15DefaultEpilogueISI_SK_SK_NS1K_6thread17LinearCombinationISI_Li1EffLNS1P_9ScaleType4KindE0ELNS_15FloatRoundStyleE2ESI_EENS1_15EpilogueDefaultEEEEEvvEEEEvNT_6ParamsE)
	.align		4
        /*000c*/ 	.word	index@(__assertfail)
	.align		4
        /*0010*/ 	.word	0x00000000
	.align		4
        /*0014*/ 	.word	0xfffffffe
	.align		4
        /*0018*/ 	.word	0x00000000
	.align		4
        /*001c*/ 	.word	0xfffffffd
	.align		4
        /*0020*/ 	.word	0x00000000
	.align		4
        /*0024*/ 	.word	0xfffffffc


//--------------------- .nv.constant4             --------------------------
	.section	.nv.constant4,"a",@progbits
	.align	8
	.align		8
.nv.constant4:
        /*0000*/ 	.dword	__assertfail
	.align		8
        /*0008*/ 	.dword	__unnamed_1
	.align		8
        /*0010*/ 	.dword	_ZN40_INTERNAL_1862c19b_4_k_cu_ff9dc825_221214cuda3std3__45__cpo5beginE
	.align		8
        /*0018*/ 	.dword	_ZN40_INTERNAL_1862c19b_4_k_cu_ff9dc825_221214cuda3std3__45__cpo3endE
	.align		8
        /*0020*/ 	.dword	_ZN40_INTERNAL_1862c19b_4_k_cu_ff9dc825_221214cuda3std3__45__cpo6cbeginE
	.align		8
        /*0028*/ 	.dword	_ZN40_INTERNAL_1862c19b_4_k_cu_ff9dc825_221214cuda3std3__45__cpo4cendE
	.align		8
        /*0030*/ 	.dword	_ZN40_INTERNAL_1862c19b_4_k_cu_ff9dc825_221214cuda3std3__442_GLOBAL__N__1862c19b_4_k_cu_ff9dc825_221216ignoreE
	.align		8
        /*0038*/ 	.dword	_ZN40_INTERNAL_1862c19b_4_k_cu_ff9dc825_221214cuda3std3__419piecewise_constructE
	.align		8
        /*0040*/ 	.dword	_ZN40_INTERNAL_1862c19b_4_k_cu_ff9dc825_221214cuda3std3__48in_placeE
	.align		8
        /*0048*/ 	.dword	_ZN40_INTERNAL_1862c19b_4_k_cu_ff9dc825_221214cuda3std6ranges3__45__cpo4swapE
	.align		8
        /*0050*/ 	.dword	_ZN40_INTERNAL_1862c19b_4_k_cu_ff9dc825_221214cuda3std6ranges3__45__cpo9iter_moveE
	.align		8
        /*0058*/ 	.dword	_ZN40_INTERNAL_1862c19b_4_k_cu_ff9dc825_221214cute7productE
	.align		8
        /*0060*/ 	.dword	_ZN40_INTERNAL_1862c19b_4_k_cu_ff9dc825_221214cute1_E
	.align		8
        /*0068*/ 	.dword	$str$22
	.align		8
        /*0070*/ 	.dword	$str$23


//--------------------- .text._ZN7cutlass13device_kernelINS_4gemm6kernel13GemmUniversalIN4cute5tupleIJiiiiEEENS1_10collective13CollectiveMmaINS1_34MainloopSm90TmaGmmaWarpSpecializedILi9ENS5_IJNS4_1CILi1EEESB_SB_EEENS1_35KernelTmaWarpSpecializedCooperativeEEENS5_IJNSA_ILi128EEENSA_ILi64EEESG_EEENS_10bfloat16_tENS5_IJSB_llEEESI_NS5_IJlSB_lEEENS4_8TiledMMAINS4_8MMA_AtomIJNS4_4SM904GMMA27MMA_64x64x16_F32BF16BF16_SSILNSO_5MajorE1ELSQ_0ELNSO_7ScaleInE1ELSR_1EEEEEENS4_6LayoutINS5_IJNSA_ILi2EEESB_SB_EEENS5_IJSB_NSA_ILi0EEESX_EEEEENS5_IJNS4_10UnderscoreES10_S10_EEEEENS4_13SM90_TMA_LOADENS4_14ComposedLayoutINS4_7SwizzleILi3ELi4ELi3EEENS4_18smem_ptr_flag_bitsILi16EEENSU_INS5_IJSG_NSA_ILi8EEEEEENS5_IJSB_SG_EEEEEEEvNS4_8identityES13_NS14_IS16_S18_NSU_INS5_IJS19_SG_EEENS5_IJSG_SB_EEEEEEEvS1E_EENS_8epilogue10collective6detail29Sm90TmaWarpSpecializedAdapterINS1L_15DefaultEpilogueISI_SK_SK_NS1K_6thread17LinearCombinationISI_Li1EffLNS1P_9ScaleType4KindE0ELNS_15FloatRoundStyleE2ESI_EENS1_15EpilogueDefaultEEEEEvvEEEEvNT_6ParamsE --------------------------
	.section	.text._ZN7cutlass13device_kernelINS_4gemm6kernel13GemmUniversalIN4cute5tupleIJiiiiEEENS1_10collective13CollectiveMmaINS1_34MainloopSm90TmaGmmaWarpSpecializedILi9ENS5_IJNS4_1CILi1EEESB_SB_EEENS1_35KernelTmaWarpSpecializedCooperativeEEENS5_IJNSA_ILi128EEENSA_ILi64EEESG_EEENS_10bfloat16_tENS5_IJSB_llEEESI_NS5_IJlSB_lEEENS4_8TiledMMAINS4_8MMA_AtomIJNS4_4SM904GMMA27MMA_64x64x16_F32BF16BF16_SSILNSO_5MajorE1ELSQ_0ELNSO_7ScaleInE1ELSR_1EEEEEENS4_6LayoutINS5_IJNSA_ILi2EEESB_SB_EEENS5_IJSB_NSA_ILi0EEESX_EEEEENS5_IJNS4_10UnderscoreES10_S10_EEEEENS4_13SM90_TMA_LOADENS4_14ComposedLayoutINS4_7SwizzleILi3ELi4ELi3EEENS4_18smem_ptr_flag_bitsILi16EEENSU_INS5_IJSG_NSA_ILi8EEEEEENS5_IJSB_SG_EEEEEEEvNS4_8identityES13_NS14_IS16_S18_NSU_INS5_IJS19_SG_EEENS5_IJSG_SB_EEEEEEEvS1E_EENS_8epilogue10collective6detail29Sm90TmaWarpSpecializedAdapterINS1L_15DefaultEpilogueISI_SK_SK_NS1K_6thread17LinearCombinationISI_Li1EffLNS1P_9ScaleType4KindE0ELNS_15FloatRoundStyleE2ESI_EENS1_15EpilogueDefaultEEEEEvvEEEEvNT_6ParamsE,"ax",@progbits
	.align	128
.text._ZN7cutlass13device_kernelINS_4gemm6kernel13GemmUniversalIN4cute5tupleIJiiiiEEENS1_10collective13CollectiveMmaINS1_34MainloopSm90TmaGmmaWarpSpecializedILi9ENS5_IJNS4_1CILi1EEESB_SB_EEENS1_35KernelTmaWarpSpecializedCooperativeEEENS5_IJNSA_ILi128EEENSA_ILi64EEESG_EEENS_10bfloat16_tENS5_IJSB_llEEESI_NS5_IJlSB_lEEENS4_8TiledMMAINS4_8MMA_AtomIJNS4_4SM904GMMA27MMA_64x64x16_F32BF16BF16_SSILNSO_5MajorE1ELSQ_0ELNSO_7ScaleInE1ELSR_1EEEEEENS4_6LayoutINS5_IJNSA_ILi2EEESB_SB_EEENS5_IJSB_NSA_ILi0EEESX_EEEEENS5_IJNS4_10UnderscoreES10_S10_EEEEENS4_13SM90_TMA_LOADENS4_14ComposedLayoutINS4_7SwizzleILi3ELi4ELi3EEENS4_18smem_ptr_flag_bitsILi16EEENSU_INS5_IJSG_NSA_ILi8EEEEEENS5_IJSB_SG_EEEEEEEvNS4_8identityES13_NS14_IS16_S18_NSU_INS5_IJS19_SG_EEENS5_IJSG_SB_EEEEEEEvS1E_EENS_8epilogue10collective6detail29Sm90TmaWarpSpecializedAdapterINS1L_15DefaultEpilogueISI_SK_SK_NS1K_6thread17LinearCombinationISI_Li1EffLNS1P_9ScaleType4KindE0ELNS_15FloatRoundStyleE2ESI_EENS1_15EpilogueDefaultEEEEEvvEEEEvNT_6ParamsE:
        .type           _ZN7cutlass13device_kernelINS_4gemm6kernel13GemmUniversalIN4cute5tupleIJiiiiEEENS1_10collective13CollectiveMmaINS1_34MainloopSm90TmaGmmaWarpSpecializedILi9ENS5_IJNS4_1CILi1EEESB_SB_EEENS1_35KernelTmaWarpSpecializedCooperativeEEENS5_IJNSA_ILi128EEENSA_ILi64EEESG_EEENS_10bfloat16_tENS5_IJSB_llEEESI_NS5_IJlSB_lEEENS4_8TiledMMAINS4_8MMA_AtomIJNS4_4SM904GMMA27MMA_64x64x16_F32BF16BF16_SSILNSO_5MajorE1ELSQ_0ELNSO_7ScaleInE1ELSR_1EEEEEENS4_6LayoutINS5_IJNSA_ILi2EEESB_SB_EEENS5_IJSB_NSA_ILi0EEESX_EEEEENS5_IJNS4_10UnderscoreES10_S10_EEEEENS4_13SM90_TMA_LOADENS4_14ComposedLayoutINS4_7SwizzleILi3ELi4ELi3EEENS4_18smem_ptr_flag_bitsILi16EEENSU_INS5_IJSG_NSA_ILi8EEEEEENS5_IJSB_SG_EEEEEEEvNS4_8identityES13_NS14_IS16_S18_NSU_INS5_IJS19_SG_EEENS5_IJSG_SB_EEEEEEEvS1E_EENS_8epilogue10collective6detail29Sm90TmaWarpSpecializedAdapterINS1L_15DefaultEpilogueISI_SK_SK_NS1K_6thread17LinearCombinationISI_Li1EffLNS1P_9ScaleType4KindE0ELNS_15FloatRoundStyleE2ESI_EENS1_15EpilogueDefaultEEEEEvvEEEEvNT_6ParamsE,@function
        .size           _ZN7cutlass13device_kernelINS_4gemm6kernel13GemmUniversalIN4cute5tupleIJiiiiEEENS1_10collective13CollectiveMmaINS1_34MainloopSm90TmaGmmaWarpSpecializedILi9ENS5_IJNS4_1CILi1EEESB_SB_EEENS1_35KernelTmaWarpSpecializedCooperativeEEENS5_IJNSA_ILi128EEENSA_ILi64EEESG_EEENS_10bfloat16_tENS5_IJSB_llEEESI_NS5_IJlSB_lEEENS4_8TiledMMAINS4_8MMA_AtomIJNS4_4SM904GMMA27MMA_64x64x16_F32BF16BF16_SSILNSO_5MajorE1ELSQ_0ELNSO_7ScaleInE1ELSR_1EEEEEENS4_6LayoutINS5_IJNSA_ILi2EEESB_SB_EEENS5_IJSB_NSA_ILi0EEESX_EEEEENS5_IJNS4_10UnderscoreES10_S10_EEEEENS4_13SM90_TMA_LOADENS4_14ComposedLayoutINS4_7SwizzleILi3ELi4ELi3EEENS4_18smem_ptr_flag_bitsILi16EEENSU_INS5_IJSG_NSA_ILi8EEEEEENS5_IJSB_SG_EEEEEEEvNS4_8identityES13_NS14_IS16_S18_NSU_INS5_IJS19_SG_EEENS5_IJSG_SB_EEEEEEEvS1E_EENS_8epilogue10collective6detail29Sm90TmaWarpSpecializedAdapterINS1L_15DefaultEpilogueISI_SK_SK_NS1K_6thread17LinearCombinationISI_Li1EffLNS1P_9ScaleType4KindE0ELNS_15FloatRoundStyleE2ESI_EENS1_15EpilogueDefaultEEEEEvvEEEEvNT_6ParamsE,(.L_x_141 - _ZN7cutlass13device_kernelINS_4gemm6kernel13GemmUniversalIN4cute5tupleIJiiiiEEENS1_10collective13CollectiveMmaINS1_34MainloopSm90TmaGmmaWarpSpecializedILi9ENS5_IJNS4_1CILi1EEESB_SB_EEENS1_35KernelTmaWarpSpecializedCooperativeEEENS5_IJNSA_ILi128EEENSA_ILi64EEESG_EEENS_10bfloat16_tENS5_IJSB_llEEESI_NS5_IJlSB_lEEENS4_8TiledMMAINS4_8MMA_AtomIJNS4_4SM904GMMA27MMA_64x64x16_F32BF16BF16_SSILNSO_5MajorE1ELSQ_0ELNSO_7ScaleInE1ELSR_1EEEEEENS4_6LayoutINS5_IJNSA_ILi2EEESB_SB_EEENS5_IJSB_NSA_ILi0EEESX_EEEEENS5_IJNS4_10UnderscoreES10_S10_EEEEENS4_13SM90_TMA_LOADENS4_14ComposedLayoutINS4_7SwizzleILi3ELi4ELi3EEENS4_18smem_ptr_flag_bitsILi16EEENSU_INS5_IJSG_NSA_ILi8EEEEEENS5_IJSB_SG_EEEEEEEvNS4_8identityES13_NS14_IS16_S18_NSU_INS5_IJS19_SG_EEENS5_IJSG_SB_EEEEEEEvS1E_EENS_8epilogue10collective6detail29Sm90TmaWarpSpecializedAdapterINS1L_15DefaultEpilogueISI_SK_SK_NS1K_6thread17LinearCombinationISI_Li1EffLNS1P_9ScaleType4KindE0ELNS_15FloatRoundStyleE2ESI_EENS1_15EpilogueDefaultEEEEEvvEEEEvNT_6ParamsE)
        .other          _ZN7cutlass13device_kernelINS_4gemm6kernel13GemmUniversalIN4cute5tupleIJiiiiEEENS1_10collective13CollectiveMmaINS1_34MainloopSm90TmaGmmaWarpSpecializedILi9ENS5_IJNS4_1CILi1EEESB_SB_EEENS1_35KernelTmaWarpSpecializedCooperativeEEENS5_IJNSA_ILi128EEENSA_ILi64EEESG_EEENS_10bfloat16_tENS5_IJSB_llEEESI_NS5_IJlSB_lEEENS4_8TiledMMAINS4_8MMA_AtomIJNS4_4SM904GMMA27MMA_64x64x16_F32BF16BF16_SSILNSO_5MajorE1ELSQ_0ELNSO_7ScaleInE1ELSR_1EEEEEENS4_6LayoutINS5_IJNSA_ILi2EEESB_SB_EEENS5_IJSB_NSA_ILi0EEESX_EEEEENS5_IJNS4_10UnderscoreES10_S10_EEEEENS4_13SM90_TMA_LOADENS4_14ComposedLayoutINS4_7SwizzleILi3ELi4ELi3EEENS4_18smem_ptr_flag_bitsILi16EEENSU_INS5_IJSG_NSA_ILi8EEEEEENS5_IJSB_SG_EEEEEEEvNS4_8identityES13_NS14_IS16_S18_NSU_INS5_IJS19_SG_EEENS5_IJSG_SB_EEEEEEEvS1E_EENS_8epilogue10collective6detail29Sm90TmaWarpSpecializedAdapterINS1L_15DefaultEpilogueISI_SK_SK_NS1K_6thread17LinearCombinationISI_Li1EffLNS1P_9ScaleType4KindE0ELNS_15FloatRoundStyleE2ESI_EENS1_15EpilogueDefaultEEEEEvvEEEEvNT_6ParamsE,@"STO_CUDA_ENTRY STV_DEFAULT"
_ZN7cutlass13device_kernelINS_4gemm6kernel13GemmUniversalIN4cute5tupleIJiiiiEEENS1_10collective13CollectiveMmaINS1_34MainloopSm90TmaGmmaWarpSpecializedILi9ENS5_IJNS4_1CILi1EEESB_SB_EEENS1_35KernelTmaWarpSpecializedCooperativeEEENS5_IJNSA_ILi128EEENSA_ILi64EEESG_EEENS_10bfloat16_tENS5_IJSB_llEEESI_NS5_IJlSB_lEEENS4_8TiledMMAINS4_8MMA_AtomIJNS4_4SM904GMMA27MMA_64x64x16_F32BF16BF16_SSILNSO_5MajorE1ELSQ_0ELNSO_7ScaleInE1ELSR_1EEEEEENS4_6LayoutINS5_IJNSA_ILi2EEESB_SB_EEENS5_IJSB_NSA_ILi0EEESX_EEEEENS5_IJNS4_10UnderscoreES10_S10_EEEEENS4_13SM90_TMA_LOADENS4_14ComposedLayoutINS4_7SwizzleILi3ELi4ELi3EEENS4_18smem_ptr_flag_bitsILi16EEENSU_INS5_IJSG_NSA_ILi8EEEEEENS5_IJSB_SG_EEEEEEEvNS4_8identityES13_NS14_IS16_S18_NSU_INS5_IJS19_SG_EEENS5_IJSG_SB_EEEEEEEvS1E_EENS_8epilogue10collective6detail29Sm90TmaWarpSpecializedAdapterINS1L_15DefaultEpilogueISI_SK_SK_NS1K_6thread17LinearCombinationISI_Li1EffLNS1P_9ScaleType4KindE0ELNS_15FloatRoundStyleE2ESI_EENS1_15EpilogueDefaultEEEEEvvEEEEvNT_6ParamsE:
[----:B------:R-:W0:Y:S01]  /*0000*/  LDC R1, c[0x0][0x28] ;  /* 0x00000a00ff017b82 */ /* 0x000e220000000800 */
[----:B------:R-:W1:Y:S01]  /*0010*/  S2R R18, SR_TID.X ;  /* 0x0000000000127919 */ /* 0x000e620000002100 */
[----:B------:R-:W-:Y:S01]  /*0020*/  ELECT P0, URZ, PT ;  /* 0x00000000003f782f */ /* 0x000fe20003800000 */
[----:B------:R-:W-:Y:S01]  /*0030*/  BSSY B0, `(.L_x_0) ;  /* 0x000000f000007945 */ /* 0x000fe20003800000 */
[--C-:B-1----:R-:W-:Y:S02]  /*0040*/  SHF.R.U32.HI R0, RZ, 0x5, R18.reuse ;  /* 0x00000005ff007819 */ /* 0x102fe40000011612 */
[----:B------:R-:W-:-:S03]  /*0050*/  SHF.R.U32.HI R22, RZ, 0x7, R18 ;  /* 0x00000007ff167819 */ /* 0x000fc60000011612 */
[----:B------:R-:W1:Y:S04]  /*0060*/  SHFL.IDX PT, R5, R0, RZ, 0x1f ;  /* 0x00001fff00057589 */ /* 0x000e6800000e0000 */
[----:B------:R2:W3:Y:S01]  /*0070*/  SHFL.IDX PT, R8, R22, RZ, 0x1f ;  /* 0x00001fff16087589 */ /* 0x0004e200000e0000 */
[----:B-1----:R-:W-:-:S13]  /*0080*/  ISETP.NE.OR P0, PT, R5, RZ, !P0 ;  /* 0x000000ff0500720c */ /* 0x002fda0004705670 */
[----:B0-23--:R-:W-:Y:S05]  /*0090*/  @P0 BRA `(.L_x_1) ;  /* 0x0000000000200947 */ /* 0x00dfea0003800000 */
[----:B------:R-:W-:Y:S02]  /*00a0*/  ULDC.64 UR4, c[0x0][0x198] ;  /* 0x0000660000047ab9 */ /* 0x000fe40000000a00 */
[----:B------:R-:W-:Y:S02]  /*00b0*/  UIADD3 UR6, UP0, UR4, 0xf0, URZ ;  /* 0x000000f004067890 */ /* 0x000fe4000ff1e03f */
[----:B------:R-:W-:Y:S02]  /*00c0*/  UIADD3 UR4, UP1, UR4, 0x1f0, URZ ;  /* 0x000001f004047890 */ /* 0x000fe4000ff3e03f */
[----:B------:R-:W-:Y:S02]  /*00d0*/  UIADD3.X UR7, URZ, UR5, URZ, UP0, !UPT ;  /* 0x000000053f077290 */ /* 0x000fe400087fe43f */
[----:B------:R-:W-:-:S07]  /*00e0*/  UIADD3.X UR5, URZ, UR5, URZ, UP1, !UPT ;  /* 0x000000053f057290 */ /* 0x000fce0008ffe43f */
[----:B------:R0:W-:Y:S02]  /*00f0*/  UTMACCTL.PF [UR6] ;  /* 0x00000000060079b9 */ /* 0x0001e40008040000 */
[----:B------:R0:W-:Y:S02]  /*0100*/  UTMACCTL.PF [UR4] ;  /* 0x00000000040079b9 */ /* 0x0001e40008040000 */
[----:B0-----:R-:W-:Y:S01]  /*0110*/  NOP ;  /* 0x0000000000007918 */ /* 0x001fe20000000000 */
.L_x_1:
[----:B------:R-:W-:Y:S05]  /*0120*/  BSYNC B0 ;  /* 0x0000000000007941 */ /* 0x000fea0003800000 */
.L_x_0:
[----:B------:R-:W0:Y:S02]  /*0130*/  SHFL.IDX PT, R2, R0, RZ, 0x1f ;  /* 0x00001fff00027589 */ /* 0x000e2400000e0000 */
[----:B0-----:R-:W-:-:S13]  /*0140*/  ISETP.NE.AND P0, PT, R2, RZ, PT ;  /* 0x000000ff0200720c */ /* 0x001fda0003f05270 */
[----:B------:R-:W-:Y:S05]  /*0150*/  @P0 BRA `(.L_x_2) ;  /* 0x00000000008c0947 */ /* 0x000fea0003800000 */
[----:B------:R-:W-:Y:S01]  /*0160*/  ELECT P0, URZ, PT ;  /* 0x00000000003f782f */ /* 0x000fe20003800000 */
[----:B------:R-:W-:-:S12]  /*0170*/  BSSY B0, `(.L_x_2) ;  /* 0x0000021000007945 */ /* 0x000fd80003800000 */
[----:B------:R-:W-:Y:S05]  /*0180*/  @!P0 BRA `(.L_x_3) ;  /* 0x00000000007c8947 */ /* 0x000fea0003800000 */
[----:B------:R-:W0:Y:S01]  /*0190*/  S2UR UR8, SR_CgaCtaId ;  /* 0x00000000000879c3 */ /* 0x000e220000008800 */
[----:B------:R-:W-:Y:S01]  /*01a0*/  UMOV UR4, 0x400 ;  /* 0x0000040000047882 */ /* 0x000fe20000000000 */
[----:B------:R-:W-:Y:S01]  /*01b0*/  UMOV UR5, 0x1 ;  /* 0x0000000100057882 */ /* 0x000fe20000000000 */
[----:B------:R-:W-:Y:S02]  /*01c0*/  UMOV UR6, 0x100 ;  /* 0x0000010000067882 */ /* 0x000fe40000000000 */
[----:B------:R-:W-:-:S04]  /*01d0*/  UIADD3 UR6, -UR6, 0x100000, URZ ;  /* 0x0010000006067890 */ /* 0x000fc8000fffe13f */
[----:B------:R-:W-:Y:S02]  /*01e0*/  USHF.L.U32 UR7, UR6, 0xb, URZ ;  /* 0x0000000b06077899 */ /* 0x000fe4000800063f */
[----:B------:R-:W-:Y:S02]  /*01f0*/  USHF.L.U32 UR6, UR6, 0x1, URZ ;  /* 0x0000000106067899 */ /* 0x000fe4000800063f */
[----:B0-----:R-:W-:Y:S02]  /*0200*/  ULEA UR8, UR8, UR4, 0x18 ;  /* 0x0000000408087291 */ /* 0x001fe4000f8ec03f */
[----:B------:R-:W-:-:S04]  /*0210*/  UIADD3 UR4, -UR5, 0x100000, URZ ;  /* 0x0010000005047890 */ /* 0x000fc8000fffe13f */
[----:B------:R-:W-:Y:S02]  /*0220*/  USHF.L.U32 UR5, UR4, 0xb, URZ ;  /* 0x0000000b04057899 */ /* 0x000fe4000800063f */
[----:B------:R-:W-:Y:S01]  /*0230*/  USHF.L.U32 UR4, UR4, 0x1, URZ ;  /* 0x0000000104047899 */ /* 0x000fe2000800063f */
[----:B------:R-:W0:Y:S11]  /*0240*/  FENCE.VIEW.ASYNC.S ;  /* 0x00000000000073c6 */ /* 0x000e360000000000 */
[----:B0-----:R0:W1:Y:S01]  /*0250*/  SYNCS.EXCH.64 URZ, [UR8], UR4 ;  /* 0x00000004083f75b2 */ /* 0x0010620008000100 */
[----:B------:R0:W2:Y:S01]  /*0260*/  SYNCS.EXCH.64 URZ, [UR8+0x48], UR6 ;  /* 0x00004806083f75b2 */ /* 0x0000a20008000100 */
[----:B------:R0:W3:Y:S01]  /*0270*/  SYNCS.EXCH.64 URZ, [UR8+0x8], UR4 ;  /* 0x00000804083f75b2 */ /* 0x0000e20008000100 */
[----:B------:R0:W4:Y:S01]  /*0280*/  SYNCS.EXCH.64 URZ, [UR8+0x50], UR6 ;  /* 0x00005006083f75b2 */ /* 0x0001220008000100 */
[----:B------:R0:W0:Y:S01]  /*0290*/  SYNCS.EXCH.64 URZ, [UR8+0x10], UR4 ;  /* 0x00001004083f75b2 */ /* 0x0000220008000100 */
        /* <DEDUP_REMOVED lines=13> */
[----:B------:R-:W-:Y:S01]  /*0370*/  NOP ;  /* 0x0000000000007918 */ /* 0x000fe20000000000 */
.L_x_3:
[----:B0-----:R-:W-:Y:S05]  /*0380*/  BSYNC B0 ;  /* 0x0000000000007941 */ /* 0x001fea0003800000 */
.L_x_2:
[----:B------:R-:W0:Y:S01]  /*0390*/  SHFL.IDX PT, R0, R0, RZ, 0x1f ;  /* 0x00001fff00007589 */ /* 0x000e2200000e0000 */
[----:B------:R-:W-:Y:S01]  /*03a0*/  ELECT P0, URZ, PT ;  /* 0x00000000003f782f */ /* 0x000fe20003800000 */
[----:B------:R-:W5:Y:S01]  /*03b0*/  LDC R2, c[0x0][0x65c] ;  /* 0x00019700ff027b82 */ /* 0x000f620000000800 */
[----:B------:R-:W-:Y:S01]  /*03c0*/  SHF.R.S32.HI R6, RZ, 0x1f, R5 ;  /* 0x0000001fff067819 */ /* 0x000fe20000011405 */
[----:B------:R-:W1:Y:S01]  /*03d0*/  S2R R3, SR_CTAID.Y ;  /* 0x0000000000037919 */ /* 0x000e620000002600 */
[----:B------:R-:W-:Y:S01]  /*03e0*/  UMOV UR4, 0x20 ;  /* 0x0000002000047882 */ /* 0x000fe20000000000 */
[----:B------:R-:W-:Y:S01]  /*03f0*/  ISETP.NE.AND P2, PT, R8, RZ, PT ;  /* 0x000000ff0800720c */ /* 0x000fe20003f45270 */
[----:B------:R-:W-:Y:S01]  /*0400*/  NOP ;  /* 0x0000000000007918 */ /* 0x000fe20000000000 */
[----:B------:R-:W2:Y:S01]  /*0410*/  S2R R4, SR_CTAID.X ;  /* 0x0000000000047919 */ /* 0x000ea20000002500 */
[----:B------:R-:W-:Y:S01]  /*0420*/  LEA.HI R6, R6, R5, RZ, 0x2 ;  /* 0x0000000506067211 */ /* 0x000fe200078f10ff */
[----:B------:R-:W-:Y:S01]  /*0430*/  NOP ;  /* 0x0000000000007918 */ /* 0x000fe20000000000 */
[----:B0-----:R-:W-:-:S02]  /*0440*/  ISETP.NE.OR P0, PT, R0, RZ, !P0 ;  /* 0x000000ff0000720c */ /* 0x001fc40004705670 */
[----:B-----5:R-:W-:-:S04]  /*0450*/  ISETP.NE.AND P3, PT, R2, 0x1, PT ;  /* 0x000000010200780c */ /* 0x020fc80003f65270 */
[----:B------:R-:W-:Y:S02]  /*0460*/  P2R R0, PR, RZ, 0x8 ;  /* 0x00000008ff007803 */ /* 0x000fe40000000000 */
[----:B------:R-:W-:-:S05]  /*0470*/  LOP3.LUT R0, R6, 0xfffffffc, RZ, 0xc0, !PT ;  /* 0xfffffffc06007812 */ /* 0x000fca00078ec0ff */
[----:B------:R-:W-:Y:S01]  /*0480*/  VOTEU.ALL UP0, P0 ;  /* 0x00000000003f7886 */ /* 0x000fe20000000000 */
[----:B------:R-:W-:Y:S01]  /*0490*/  IMAD.IADD R0, R5, 0x1, -R0 ;  /* 0x0000000105007824 */ /* 0x000fe200078e0a00 */
[----:B------:R-:W2:Y:S01]  /*04a0*/  @P3 LDC R17, c[0x0][0x10] ;  /* 0x00000400ff113b82 */ /* 0x000ea20000000800 */
[----:B------:R-:W-:Y:S01]  /*04b0*/  VOTEU.ALL UP1, P0 ;  /* 0x00000000003f7886 */ /* 0x000fe20000020000 */
[----:B-1----:R-:W-:Y:S01]  /*04c0*/  @P3 IMAD.MOV.U32 R6, RZ, RZ, R3 ;  /* 0x000000ffff063224 */ /* 0x002fe200078e0003 */
[----:B------:R-:W-:Y:S01]  /*04d0*/  @!UP0 UMOV UR6, 0x400 ;  /* 0x0000040000068882 */ /* 0x000fe20000000000 */
[----:B------:R-:W-:-:S04]  /*04e0*/  @!UP0 UIADD3 UR4, -UR4, 0x100000, URZ ;  /* 0x0010000004048890 */ /* 0x000fc8000fffe13f */
[----:B------:R-:W-:Y:S02]  /*04f0*/  @!UP0 USHF.L.U32 UR5, UR4, 0xb, URZ ;  /* 0x0000000b04058899 */ /* 0x000fe4000800063f */
[----:B------:R-:W-:Y:S01]  /*0500*/  @!UP0 USHF.L.U32 UR4, UR4, 0x1, URZ ;  /* 0x0000000104048899 */ /* 0x000fe2000800063f */
[----:B------:R-:W-:Y:S02]  /*0510*/  @P3 IMAD.MOV.U32 R7, RZ, RZ, RZ ;  /* 0x000000ffff073224 */ /* 0x000fe400078e00ff */
[----:B------:R-:W-:Y:S01]  /*0520*/  IMAD.MOV.U32 R5, RZ, RZ, RZ ;  /* 0x000000ffff057224 */ /* 0x000fe200078e00ff */
[----:B------:R-:W0:Y:S01]  /*0530*/  @!UP0 S2UR UR7, SR_CgaCtaId ;  /* 0x00000000000789c3 */ /* 0x000e220000008800 */
[----:B------:R-:W-:-:S07]  /*0540*/  @P3 IMAD.MOV.U32 R11, RZ, RZ, RZ ;  /* 0x000000ffff0b3224 */ /* 0x000fce00078e00ff */
[----:B------:R-:W1:Y:S01]  /*0550*/  @!P3 LDC R9, c[0x0][0xc] ;  /* 0x00000300ff09bb82 */ /* 0x000e620000000800 */
[----:B--2---:R-:W-:-:S04]  /*0560*/  @P3 IMAD.WIDE.U32 R16, R4, R17, R6 ;  /* 0x0000001104103225 */ /* 0x004fc800078e0006 */
[----:B------:R-:W-:Y:S01]  /*0570*/  @P3 IMAD.IADD R17, R17, 0x1, R11 ;  /* 0x0000000111113824 */ /* 0x000fe200078e020b */
[----:B0-----:R-:W-:Y:S01]  /*0580*/  @!UP0 ULEA UR6, UR7, UR6, 0x18 ;  /* 0x0000000607068291 */ /* 0x001fe2000f8ec03f */
[----:B------:R-:W-:Y:S01]  /*0590*/  VOTEU.ALL UP0, P0 ;  /* 0x00000000003f7886 */ /* 0x000fe20000000000 */
[----:B------:R-:W-:-:S04]  /*05a0*/  ISETP.NE.AND P0, PT, R0, 0x3, PT ;  /* 0x000000030000780c */ /* 0x000fc80003f05270 */
[----:B------:R-:W-:Y:S01]  /*05b0*/  ISETP.EQ.OR P0, PT, R0, RZ, !P0 ;  /* 0x000000ff0000720c */ /* 0x000fe20004702670 */
[----:B-1----:R-:W-:-:S03]  /*05c0*/  @!P3 IMAD.WIDE.U32 R6, R9, R3, R4 ;  /* 0x000000030906b225 */ /* 0x002fc600078e0004 */
[C---:B------:R-:W-:Y:S01]  /*05d0*/  ISETP.EQ.AND P0, PT, R8.reuse, RZ, P0 ;  /* 0x000000ff0800720c */ /* 0x040fe20000702270 */
[----:B------:R-:W-:Y:S01]  /*05e0*/  VIADD R8, R8, 0xffffffff ;  /* 0xffffffff08087836 */ /* 0x000fe20000000000 */
[----:B------:R-:W0:Y:S02]  /*05f0*/  FENCE.VIEW.ASYNC.S ;  /* 0x00000000000073c6 */ /* 0x000e240000000000 */
[----:B0-----:R0:W3:Y:S01]  /*0600*/  @!UP0 SYNCS.EXCH.64 URZ, [UR6+0xa0], UR4 ;  /* 0x0000a004063f85b2 */ /* 0x0010e20008000100 */
[----:B------:R-:W-:Y:S01]  /*0610*/  @!P3 IMAD.MOV.U32 R16, RZ, RZ, R6 ;  /* 0x000000ffff10b224 */ /* 0x000fe200078e0006 */
[----:B------:R-:W-:Y:S01]  /*0620*/  SEL R19, RZ, 0x1, !P0 ;  /* 0x00000001ff137807 */ /* 0x000fe20004000000 */
[----:B------:R-:W-:Y:S01]  /*0630*/  @!P3 IMAD.MOV.U32 R17, RZ, RZ, R7 ;  /* 0x000000ffff11b224 */ /* 0x000fe200078e0007 */
[----:B------:R-:W-:-:S04]  /*0640*/  ISETP.GE.U32.AND P1, PT, R8, 0x2, PT ;  /* 0x000000020800780c */ /* 0x000fc80003f26070 */
[----:B------:R-:W-:Y:S01]  /*0650*/  SEL R19, R19, 0x2, P1 ;  /* 0x0000000213137807 */ /* 0x000fe20000800000 */
[----:B------:R0:W3:Y:S01]  /*0660*/  @!UP1 SYNCS.EXCH.64 URZ, [UR6+0xa8], UR4 ;  /* 0x0000a804063f95b2 */ /* 0x0000e20008000100 */
[----:B------:R-:W-:Y:S01]  /*0670*/  NOP ;  /* 0x0000000000007918 */ /* 0x000fe20000000000 */
[----:B---34-:R-:W-:Y:S06]  /*0680*/  BAR.SYNC.DEFER_BLOCKING 0x0 ;  /* 0x0000000000007b1d */ /* 0x018fec0000010000 */
[----:B------:R-:W-:Y:S05]  /*0690*/  @!P2 BRA `(.L_x_4) ;  /* 0x000000400018a947 */ /* 0x000fea0003800000 */
[----:B------:R-:W-:-:S13]  /*06a0*/  ISETP.GT.U32.AND P0, PT, R8, 0x1, PT ;  /* 0x000000010800780c */ /* 0x000fda0003f04070 */
[----:B0-----:R-:W-:Y:S05]  /*06b0*/  @P0 EXIT ;  /* 0x000000000000094d */ /* 0x001fea0003800000 */
[----:B------:R-:W-:Y:S01]  /*06c0*/  ULDC.64 UR4, c[0x0][0x650] ;  /* 0x0001940000047ab9 */ /* 0x000fe20000000a00 */
[----:B------:R-:W-:Y:S01]  /*06d0*/  PRMT R0, RZ, 0x7610, R0 ;  /* 0x00007610ff007816 */ /* 0x000fe20000000000 */
[----:B------:R-:W-:Y:S01]  /*06e0*/  IMAD.MOV.U32 R58, RZ, RZ, -0x1 ;  /* 0xffffffffff3a7424 */ /* 0x000fe200078e00ff */
[----:B------:R-:W-:Y:S01]  /*06f0*/  ISETP.GE.U32.AND P0, PT, R16, UR4, PT ;  /* 0x0000000410007c0c */ /* 0x000fe2000bf06070 */
[----:B------:R-:W-:Y:S02]  /*0700*/  IMAD.MOV.U32 R59, RZ, RZ, -0x1 ;  /* 0xffffffffff3b7424 */ /* 0x000fe400078e00ff */
[----:B------:R-:W-:Y:S01]  /*0710*/  IMAD.MOV.U32 R57, RZ, RZ, -0x1 ;  /* 0xffffffffff397424 */ /* 0x000fe200078e00ff */
[----:B------:R-:W-:-:S13]  /*0720*/  ISETP.GE.U32.AND.EX P0, PT, R17, UR5, PT, P0 ;  /* 0x0000000511007c0c */ /* 0x000fda000bf06100 */
[----:B------:R-:W-:Y:S05]  /*0730*/  @P0 BRA `(.L_x_5) ;  /* 0x0000000400540947 */ /* 0x000fea0003800000 */
[----:B------:R-:W0:Y:S01]  /*0740*/  LDC.64 R14, c[0x0][0x628] ;  /* 0x00018a00ff0e7b82 */ /* 0x000e220000000a00 */
[----:B------:R-:W-:Y:S02]  /*0750*/  IMAD.MOV.U32 R6, RZ, RZ, R16 ;  /* 0x000000ffff067224 */ /* 0x000fe400078e0010 */
[----:B------:R-:W-:-:S05]  /*0760*/  IMAD.MOV.U32 R7, RZ, RZ, R17 ;  /* 0x000000ffff077224 */ /* 0x000fca00078e0011 */
[----:B------:R-:W1:Y:S08]  /*0770*/  LDC R0, c[0x0][0x630] ;  /* 0x00018c00ff007b82 */ /* 0x000e700000000800 */
[----:B------:R-:W2:Y:S01]  /*0780*/  LDC.64 R20, c[0x0][0x620] ;  /* 0x00018800ff147b82 */ /* 0x000ea20000000a00 */
[----:B0-----:R-:W-:-:S04]  /*0790*/  ISETP.NE.U32.AND P0, PT, R14, RZ, PT ;  /* 0x000000ff0e00720c */ /* 0x001fc80003f05070 */
[----:B------:R-:W-:-:S13]  /*07a0*/  ISETP.NE.AND.EX P0, PT, R15, RZ, PT, P0 ;  /* 0x000000ff0f00720c */ /* 0x000fda0003f05300 */
[----:B-12---:R-:W-:Y:S05]  /*07b0*/  @!P0 BRA `(.L_x_6) ;  /* 0x0000000000288947 */ /* 0x006fea0003800000 */
[----:B------:R-:W0:Y:S02]  /*07c0*/  LDC R11, c[0x0][0x634] ;  /* 0x00018d00ff0b7b82 */ /* 0x000e240000000800 */
[----:B0-----:R-:W-:-:S05]  /*07d0*/  IADD3 R11, P0, R16, R11, RZ ;  /* 0x0000000b100b7210 */ /* 0x001fca0007f1e0ff */
[----:B------:R-:W-:-:S04]  /*07e0*/  IMAD.X R13, RZ, RZ, R17, P0 ;  /* 0x000000ffff0d7224 */ /* 0x000fc800000e0611 */
[----:B------:R-:W-:-:S04]  /*07f0*/  IMAD.WIDE.U32 R6, R13, R14, RZ ;  /* 0x0000000e0d067225 */ /* 0x000fc800078e00ff */
[----:B------:R-:W-:-:S04]  /*0800*/  IMAD.WIDE.U32 R8, P0, R11, R15, R6 ;  /* 0x0000000f0b087225 */ /* 0x000fc80007800006 */
[----:B------:R-:W-:-:S04]  /*0810*/  IMAD.WIDE.U32 R6, R11, R14, RZ ;  /* 0x0000000e0b067225 */ /* 0x000fc800078e00ff */
[----:B------:R-:W-:Y:S01]  /*0820*/  IMAD.X R11, RZ, RZ, RZ, P0 ;  /* 0x000000ffff0b7224 */ /* 0x000fe200000e06ff */
[----:B------:R-:W-:Y:S01]  /*0830*/  IADD3 RZ, P0, R7, R8, RZ ;  /* 0x0000000807ff7210 */ /* 0x000fe20007f1e0ff */
[----:B------:R-:W-:-:S04]  /*0840*/  IMAD.MOV.U32 R10, RZ, RZ, R9 ;  /* 0x000000ffff0a7224 */ /* 0x000fc800078e0009 */
[----:B------:R-:W-:-:S08]  /*0850*/  IMAD.WIDE.U32.X R6, R13, R15, R10, P0 ;  /* 0x0000000f0d067225 */ /* 0x000fd000000e040a */
.L_x_6:
[-CC-:B------:R-:W-:Y:S01]  /*0860*/  SHF.R.U64 R57, R6, R0.reuse, R7.reuse ;  /* 0x0000000006397219 */ /* 0x180fe20000001207 */
[----:B------:R-:W0:Y:S01]  /*0870*/  LDC R10, c[0x0][0x618] ;  /* 0x00018600ff0a7b82 */ /* 0x000e220000000800 */
[----:B------:R-:W-:Y:S01]  /*0880*/  SHF.R.U32.HI R5, RZ, R0, R7 ;  /* 0x00000000ff057219 */ /* 0x000fe20000011607 */
[----:B------:R-:W-:Y:S01]  /*0890*/  ULDC UR4, c[0x0][0x150] ;  /* 0x0000540000047ab9 */ /* 0x000fe20000000800 */
[----:B------:R-:W-:Y:S02]  /*08a0*/  IADD3 R9, P0, RZ, -R57, RZ ;  /* 0x80000039ff097210 */ /* 0x000fe40007f1e0ff */
[----:B------:R-:W-:-:S03]  /*08b0*/  I2FP.F32.U32 R0, R4 ;  /* 0x0000000400007245 */ /* 0x000fc60000201000 */
[----:B------:R-:W1:Y:S01]  /*08c0*/  LDC.64 R28, c[0x0][0x640] ;  /* 0x00019000ff1c7b82 */ /* 0x000e620000000a00 */
[----:B------:R-:W-:Y:S02]  /*08d0*/  IMAD.X R11, RZ, RZ, ~R5, P0 ;  /* 0x000000ffff0b7224 */ /* 0x000fe400000e0e05 */
[----:B------:R-:W-:Y:S01]  /*08e0*/  FMUL R0, R0, UR4 ;  /* 0x0000000400007c20 */ /* 0x000fe20008400000 */
[----:B------:R-:W-:Y:S01]  /*08f0*/  IMAD.WIDE.U32 R6, R9, R20, R16 ;  /* 0x0000001409067225 */ /* 0x000fe200078e0010 */
[----:B------:R-:W-:-:S03]  /*0900*/  ULDC UR4, c[0x0][0x154] ;  /* 0x0000550000047ab9 */ /* 0x000fc60000000800 */
[----:B------:R-:W-:Y:S01]  /*0910*/  IMAD R8, R11, R20, RZ ;  /* 0x000000140b087224 */ /* 0x000fe200078e02ff */
[----:B------:R-:W2:Y:S01]  /*0920*/  LDC R5, c[0x0][0x144] ;  /* 0x00005100ff057b82 */ /* 0x000ea20000000800 */
[----:B------:R-:W3:Y:S02]  /*0930*/  F2I.U32.TRUNC.NTZ R0, R0 ;  /* 0x0000000000007305 */ /* 0x000ee4000020f000 */
[----:B------:R-:W-:-:S04]  /*0940*/  IMAD R9, R9, R21, R8 ;  /* 0x0000001509097224 */ /* 0x000fc800078e0208 */
[----:B------:R-:W-:Y:S01]  /*0950*/  IMAD.IADD R7, R7, 0x1, R9 ;  /* 0x0000000107077824 */ /* 0x000fe200078e0209 */
[----:B------:R-:W4:Y:S01]  /*0960*/  LDC R12, c[0x0][0x608] ;  /* 0x00018200ff0c7b82 */ /* 0x000f220000000800 */
[----:B------:R-:W-:-:S03]  /*0970*/  IMAD.MOV.U32 R9, RZ, RZ, -0x1 ;  /* 0xffffffffff097424 */ /* 0x000fc600078e00ff */
[-CC-:B0-----:R-:W-:Y:S02]  /*0980*/  SHF.R.U64 R20, R6, R10.reuse, R7.reuse ;  /* 0x0000000a06147219 */ /* 0x181fe40000001207 */
[----:B------:R-:W-:Y:S02]  /*0990*/  I2FP.F32.U32 R6, R3 ;  /* 0x0000000300067245 */ /* 0x000fe40000201000 */
[----:B------:R-:W0:Y:S01]  /*09a0*/  LDC R26, c[0x0][0x658] ;  /* 0x00019600ff1a7b82 */ /* 0x000e220000000800 */
[----:B-1----:R-:W-:Y:S01]  /*09b0*/  ISETP.NE.U32.AND P0, PT, R28, RZ, PT ;  /* 0x000000ff1c00720c */ /* 0x002fe20003f05070 */
[----:B---3--:R-:W-:Y:S01]  /*09c0*/  IMAD.MOV R8, RZ, RZ, -R0 ;  /* 0x000000ffff087224 */ /* 0x008fe200078e0a00 */
[----:B------:R-:W-:Y:S01]  /*09d0*/  SHF.R.U32.HI R7, RZ, R10, R7 ;  /* 0x0000000aff077219 */ /* 0x000fe20000011607 */
[----:B------:R-:W-:Y:S01]  /*09e0*/  FMUL R6, R6, UR4 ;  /* 0x0000000406067c20 */ /* 0x000fe20008400000 */
[----:B------:R-:W-:-:S03]  /*09f0*/  ISETP.NE.AND.EX P0, PT, R29, RZ, PT, P0 ;  /* 0x000000ff1d00720c */ /* 0x000fc60003f05300 */
[----:B------:R-:W1:Y:S01]  /*0a00*/  LDC R14, c[0x0][0x148] ;  /* 0x00005200ff0e7b82 */ /* 0x000e620000000800 */
[----:B--2---:R-:W-:-:S07]  /*0a10*/  IMAD R0, R5, R8, R4 ;  /* 0x0000000805007224 */ /* 0x004fce00078e0204 */
[----:B------:R-:W2:Y:S01]  /*0a20*/  LDC R24, c[0x0][0x600] ;  /* 0x00018000ff187b82 */ /* 0x000ea20000000800 */
[-CC-:B----4-:R-:W-:Y:S02]  /*0a30*/  SHF.R.U64 R30, R20, R12.reuse, R7.reuse ;  /* 0x0000000c141e7219 */ /* 0x190fe40000001207 */
[----:B------:R-:W-:Y:S01]  /*0a40*/  SHF.R.U32.HI R5, RZ, R12, R7 ;  /* 0x0000000cff057219 */ /* 0x000fe20000011607 */
[----:B------:R-:W-:Y:S01]  /*0a50*/  IMAD.MOV.U32 R7, RZ, RZ, 0x1 ;  /* 0x00000001ff077424 */ /* 0x000fe200078e00ff */
[----:B------:R3:W4:Y:S03]  /*0a60*/  F2I.U32.TRUNC.NTZ R12, R6 ;  /* 0x00000006000c7305 */ /* 0x000726000020f000 */
[----:B------:R-:W1:Y:S01]  /*0a70*/  LDC R15, c[0x0][0x648] ;  /* 0x00019200ff0f7b82 */ /* 0x000e620000000800 */
[-C--:B0-----:R-:W-:Y:S02]  /*0a80*/  SHF.L.U32 R4, R9, R26.reuse, RZ ;  /* 0x0000001a09047219 */ /* 0x081fe400000006ff */
[----:B------:R-:W-:-:S02]  /*0a90*/  SHF.R.U64 R32, R30, R26, R5 ;  /* 0x0000001a1e207219 */ /* 0x000fc40000001205 */
[----:B------:R-:W-:Y:S02]  /*0aa0*/  LOP3.LUT R11, RZ, R4, RZ, 0x33, !PT ;  /* 0x00000004ff0b7212 */ /* 0x000fe400078e33ff */
[-C--:B------:R-:W-:Y:S01]  /*0ab0*/  SHF.R.U32.HI R5, RZ, R26.reuse, R5 ;  /* 0x0000001aff057219 */ /* 0x080fe20000011605 */
[----:B------:R-:W0:Y:S01]  /*0ac0*/  LDC R21, c[0x0][0x638] ;  /* 0x00018e00ff157b82 */ /* 0x000e220000000800 */
[----:B------:R-:W-:Y:S01]  /*0ad0*/  SHF.L.U32 R10, R7, R26, RZ ;  /* 0x0000001a070a7219 */ /* 0x000fe200000006ff */
[----:B------:R-:W-:-:S06]  /*0ae0*/  IMAD.MOV.U32 R4, RZ, RZ, R32 ;  /* 0x000000ffff047224 */ /* 0x000fcc00078e0020 */
[----:B------:R-:W0:Y:S01]  /*0af0*/  LDC R58, c[0x0][0x610] ;  /* 0x00018400ff3a7b82 */ /* 0x000e220000000800 */
[----:B---34-:R-:W-:Y:S05]  /*0b00*/  @!P0 BRA `(.L_x_7) ;  /* 0x0000000000288947 */ /* 0x018fea0003800000 */
[----:B------:R-:W3:Y:S02]  /*0b10*/  LDC R9, c[0x0][0x64c] ;  /* 0x00019300ff097b82 */ /* 0x000ee40000000800 */
[----:B---3--:R-:W-:-:S05]  /*0b20*/  IADD3 R9, P0, R32, R9, RZ ;  /* 0x0000000920097210 */ /* 0x008fca0007f1e0ff */
        /* <DEDUP_REMOVED lines=8> */
.L_x_7:
[----:B-1----:R-:W-:Y:S01]  /*0bb0*/  SHF.R.U64 R4, R4, R15, R5 ;  /* 0x0000000f04047219 */ /* 0x002fe20000001205 */
[----:B--2---:R-:W-:Y:S01]  /*0bc0*/  VIADD R5, R24, 0xffffffff ;  /* 0xffffffff18057836 */ /* 0x004fe20000000000 */
[----:B------:R-:W-:Y:S01]  /*0bd0*/  LOP3.LUT R11, R30, R11, RZ, 0xc0, !PT ;  /* 0x0000000b1e0b7212 */ /* 0x000fe200078ec0ff */
[----:B------:R-:W-:Y:S02]  /*0be0*/  IMAD.MOV R12, RZ, RZ, -R12 ;  /* 0x000000ffff0c7224 */ /* 0x000fe400078e0a0c */
[----:B------:R-:W-:Y:S01]  /*0bf0*/  IMAD.MOV R6, RZ, RZ, -R4 ;  /* 0x000000ffff067224 */ /* 0x000fe200078e0a04 */
[----:B------:R-:W-:Y:S01]  /*0c00*/  LOP3.LUT R5, R20, R5, RZ, 0xc0, !PT ;  /* 0x0000000514057212 */ /* 0x000fe200078ec0ff */
[----:B------:R-:W-:Y:S02]  /*0c10*/  @P3 IMAD R0, R14, R12, R3 ;  /* 0x0000000c0e003224 */ /* 0x000fe400078e0203 */
[----:B------:R-:W-:Y:S02]  /*0c20*/  IMAD R11, R10, R4, R11 ;  /* 0x000000040a0b7224 */ /* 0x000fe400078e020b */
[----:B0-----:R-:W-:-:S02]  /*0c30*/  IMAD R3, R6, R21, R32 ;  /* 0x0000001506037224 */ /* 0x001fc400078e0220 */
[----:B------:R-:W-:Y:S02]  /*0c40*/  IMAD R58, R11, R58, R0 ;  /* 0x0000003a0b3a7224 */ /* 0x000fe400078e0200 */
[----:B------:R-:W-:Y:S02]  /*0c50*/  IMAD R3, R3, R24, R5 ;  /* 0x0000001803037224 */ /* 0x000fe400078e0205 */
[----:B------:R-:W-:-:S03]  /*0c60*/  IMAD.MOV.U32 R0, RZ, RZ, 0x1 ;  /* 0x00000001ff007424 */ /* 0x000fc600078e00ff */
[----:B------:R-:W-:Y:S02]  /*0c70*/  SEL R59, R3, R58, !P3 ;  /* 0x0000003a033b7207 */ /* 0x000fe40005800000 */
[----:B------:R-:W-:-:S07]  /*0c80*/  SEL R58, R58, R3, !P3 ;  /* 0x000000033a3a7207 */ /* 0x000fce0005800000 */
.L_x_5:
[----:B------:R-:W-:-:S08]  /*0c90*/  NOP ;  /* 0x0000000000007918 */ /* 0x000fd00000000000 */
[----:B------:R-:W0:Y:S02]  /*0ca0*/  USETMAXREG.TRY_ALLOC.CTAPOOL UP0, 0xe8 ;  /* 0x000000e8000079c8 */ /* 0x000e240008000600 */
[----:B0-----:R-:W-:-:S13]  /*0cb0*/  PLOP3.LUT P0, PT, PT, PT, UP0, 0x80, 0x0 ;  /* 0x000000000000781c */ /* 0x001fda0003f0f008 */
[----:B------:R-:W-:Y:S05]  /*0cc0*/  @!P0 BRA `(.L_x_5) ;  /* 0xfffffffc00f08947 */ /* 0x000fea000383ffff */
[----:B------:R-:W-:Y:S01]  /*0cd0*/  ULDC.64 UR4, c[0x0][0x598] ;  /* 0x0001660000047ab9 */ /* 0x000fe20000000a00 */
[----:B------:R-:W-:Y:S01]  /*0ce0*/  ULDC.64 UR36, c[0x0][0x208] ;  /* 0x0000820000247ab9 */ /* 0x000fe20000000a00 */
[----:B------:R-:W-:-:S04]  /*0cf0*/  ISETP.NE.U32.AND P0, PT, RZ, UR4, PT ;  /* 0x00000004ff007c0c */ /* 0x000fc8000bf05070 */
[----:B------:R-:W-:-:S13]  /*0d00*/  ISETP.NE.AND.EX P0, PT, RZ, UR5, PT, P0 ;  /* 0x00000005ff007c0c */ /* 0x000fda000bf05300 */
[----:B------:R-:W-:Y:S05]  /*0d10*/  @!P0 BRA `(.L_x_8) ;  /* 0x00000000001c8947 */ /* 0x000fea0003800000 */
[----:B------:R-:W0:Y:S02]  /*0d20*/  LDC.64 R4, c[0x0][0x598] ;  /* 0x00016600ff047b82 */ /* 0x000e240000000a00 */
[----:B0-----:R-:W2:Y:S02]  /*0d30*/  LDG.E.64 R4, desc[UR36][R4.64] ;  /* 0x0000002404047981 */ /* 0x001ea4000c1e1b00 */
[----:B--2---:R-:W-:-:S04]  /*0d40*/  ISETP.NE.U32.AND P0, PT, R4, RZ, PT ;  /* 0x000000ff0400720c */ /* 0x004fc80003f05070 */
[----:B------:R-:W-:-:S13]  /*0d50*/  ISETP.NE.AND.EX P0, PT, R5, RZ, PT, P0 ;  /* 0x000000ff0500720c */ /* 0x000fda0003f05300 */
[----:B------:R-:W-:Y:S05]  /*0d60*/  @!P0 BRA `(.L_x_8) ;  /* 0x0000000000088947 */ /* 0x000fea0003800000 */
[----:B------:R0:W5:Y:S01]  /*0d70*/  LD.E R23, desc[UR36][R4.64] ;  /* 0x0000002404177980 */ /* 0x000162000c101900 */
[----:B------:R-:W-:Y:S05]  /*0d80*/  BRA `(.L_x_9) ;  /* 0x0000000000247947 */ /* 0x000fea0003800000 */
.L_x_8:
[----:B------:R-:W-:Y:S02]  /*0d90*/  ULDC.64 UR4, c[0x0][0x588] ;  /* 0x0001620000047ab9 */ /* 0x000fe40000000a00 */
[----:B------:R-:W-:-:S04]  /*0da0*/  ISETP.NE.U32.AND P0, PT, RZ, UR4, PT ;  /* 0x00000004ff007c0c */ /* 0x000fc8000bf05070 */
[----:B------:R-:W-:-:S13]  /*0db0*/  ISETP.NE.AND.EX P0, PT, RZ, UR5, PT, P0 ;  /* 0x00000005ff007c0c */ /* 0x000fda000bf05300 */
[----:B------:R-:W-:Y:S05]  /*0dc0*/  @!P0 BRA `(.L_x_10) ;  /* 0x00000000000c8947 */ /* 0x000fea0003800000 */
[----:B------:R-:W0:Y:S02]  /*0dd0*/  LDC.64 R4, c[0x0][0x588] ;  /* 0x00016200ff047b82 */ /* 0x000e240000000a00 */
[----:B0-----:R1:W5:Y:S01]  /*0de0*/  LDG.E R23, desc[UR36][R4.64] ;  /* 0x0000002404177981 */ /* 0x001362000c1e1900 */
[----:B------:R-:W-:Y:S05]  /*0df0*/  BRA `(.L_x_9) ;  /* 0x0000000000087947 */ /* 0x000fea0003800000 */
.L_x_10:
[----:B------:R-:W-:Y:S02]  /*0e00*/  ULDC UR4, c[0x0][0x580] ;  /* 0x0001600000047ab9 */ /* 0x000fe40000000800 */
[----:B------:R-:W-:-:S07]  /*0e10*/  IMAD.U32 R23, RZ, RZ, UR4 ;  /* 0x00000004ff177e24 */ /* 0x000fce000f8e00ff */
.L_x_9:
[----:B------:R-:W-:Y:S02]  /*0e20*/  ULDC.64 UR4, c[0x0][0x5a0] ;  /* 0x0001680000047ab9 */ /* 0x000fe40000000a00 */
[----:B------:R-:W-:-:S04]  /*0e30*/  ISETP.NE.U32.AND P0, PT, RZ, UR4, PT ;  /* 0x00000004ff007c0c */ /* 0x000fc8000bf05070 */
[----:B------:R-:W-:-:S13]  /*0e40*/  ISETP.NE.AND.EX P0, PT, RZ, UR5, PT, P0 ;  /* 0x00000005ff007c0c */ /* 0x000fda000bf05300 */
[----:B------:R-:W-:Y:S05]  /*0e50*/  @!P0 BRA `(.L_x_11) ;  /* 0x00000000001c8947 */ /* 0x000fea0003800000 */
[----:B01----:R-:W0:Y:S02]  /*0e60*/  LDC.64 R4, c[0x0][0x5a0] ;  /* 0x00016800ff047b82 */ /* 0x003e240000000a00 */
[----:B0-----:R-:W2:Y:S02]  /*0e70*/  LDG.E.64 R4, desc[UR36][R4.64] ;  /* 0x0000002404047981 */ /* 0x001ea4000c1e1b00 */
[----:B--2---:R-:W-:-:S04]  /*0e80*/  ISETP.NE.U32.AND P0, PT, R4, RZ, PT ;  /* 0x000000ff0400720c */ /* 0x004fc80003f05070 */
[----:B------:R-:W-:-:S13]  /*0e90*/  ISETP.NE.AND.EX P0, PT, R5, RZ, PT, P0 ;  /* 0x000000ff0500720c */ /* 0x000fda0003f05300 */
[----:B------:R-:W-:Y:S05]  /*0ea0*/  @!P0 BRA `(.L_x_11) ;  /* 0x0000000000088947 */ /* 0x000fea0003800000 */
[----:B------:R0:W5:Y:S01]  /*0eb0*/  LD.E R56, desc[UR36][R4.64] ;  /* 0x0000002404387980 */ /* 0x000162000c101900 */
[----:B------:R-:W-:Y:S05]  /*0ec0*/  BRA `(.L_x_12) ;  /* 0x0000000000247947 */ /* 0x000fea0003800000 */
.L_x_11:
[----:B------:R-:W-:Y:S02]  /*0ed0*/  ULDC.64 UR4, c[0x0][0x590] ;  /* 0x0001640000047ab9 */ /* 0x000fe40000000a00 */
[----:B------:R-:W-:-:S04]  /*0ee0*/  ISETP.NE.U32.AND P0, PT, RZ, UR4, PT ;  /* 0x00000004ff007c0c */ /* 0x000fc8000bf05070 */
[----:B------:R-:W-:-:S13]  /*0ef0*/  ISETP.NE.AND.EX P0, PT, RZ, UR5, PT, P0 ;  /* 0x00000005ff007c0c */ /* 0x000fda000bf05300 */
[----:B------:R-:W-:Y:S05]  /*0f00*/  @!P0 BRA `(.L_x_13) ;  /* 0x00000000000c8947 */ /* 0x000fea0003800000 */
[----:B01----:R-:W0:Y:S02]  /*0f10*/  LDC.64 R4, c[0x0][0x590] ;  /* 0x00016400ff047b82 */ /* 0x003e240000000a00 */
[----:B0-----:R1:W5:Y:S01]  /*0f20*/  LDG.E R56, desc[UR36][R4.64] ;  /* 0x0000002404387981 */ /* 0x001362000c1e1900 */
[----:B------:R-:W-:Y:S05]  /*0f30*/  BRA `(.L_x_12) ;  /* 0x0000000000087947 */ /* 0x000fea0003800000 */
.L_x_13:
[----:B------:R-:W-:Y:S02]  /*0f40*/  ULDC UR4, c[0x0][0x584] ;  /* 0x0001610000047ab9 */ /* 0x000fe40000000800 */
[----:B------:R-:W-:-:S07]  /*0f50*/  IMAD.U32 R56, RZ, RZ, UR4 ;  /* 0x00000004ff387e24 */ /* 0x000fce000f8e00ff */
.L_x_12:
[----:B------:R-:W-:-:S13]  /*0f60*/  LOP3.LUT P0, RZ, R0, 0xff, RZ, 0xc0, !PT ;  /* 0x000000ff00ff7812 */ /* 0x000fda000780c0ff */
[----:B------:R-:W-:Y:S05]  /*0f70*/  @!P0 EXIT ;  /* 0x000000000000894d */ /* 0x000fea0003800000 */
[----:B------:R-:W-:Y:S01]  /*0f80*/  ULDC UR4, c[0x0][0x28c] ;  /* 0x0000a30000047ab9 */ /* 0x000fe20000000800 */
[----:B------:R-:W-:Y:S01]  /*0f90*/  LOP3.LUT R62, R19, 0x1, RZ, 0xfc, !PT ;  /* 0x00000001133e7812 */ /* 0x000fe200078efcff */
[----:B------:R-:W-:Y:S01]  /*0fa0*/  UIADD3 UR4, UR4, 0x3f, URZ ;  /* 0x0000003f04047890 */ /* 0x000fe2000fffe03f */
[----:B------:R-:W-:Y:S01]  /*0fb0*/  UMOV UR38, URZ ;  /* 0x0000003f00267c82 */ /* 0x000fe20008000000 */
[----:B------:R-:W-:Y:S02]  /*0fc0*/  UMOV UR39, URZ ;  /* 0x0000003f00277c82 */ /* 0x000fe40008000000 */
[----:B------:R-:W-:-:S04]  /*0fd0*/  USHF.R.S32.HI UR5, URZ, 0x1f, UR4 ;  /* 0x0000001f3f057899 */ /* 0x000fc80008011404 */
[----:B------:R-:W-:-:S04]  /*0fe0*/  ULEA.HI UR5, UR5, UR4, URZ, 0x6 ;  /* 0x0000000405057291 */ /* 0x000fc8000f8f303f */
[----:B------:R-:W-:-:S12]  /*0ff0*/  USHF.R.S32.HI UR40, URZ, 0x6, UR5 ;  /* 0x000000063f287899 */ /* 0x000fd80008011405 */
.L_x_95:
[----:B------:R-:W-:Y:S01]  /*1000*/  LOP3.LUT R0, R18, 0x80, RZ, 0xc0, !PT ;  /* 0x0000008012007812 */ /* 0x000fe200078ec0ff */
[----:B--2---:R-:W2:Y:S01]  /*1010*/  S2UR UR7, SR_CgaCtaId ;  /* 0x00000000000779c3 */ /* 0x004ea20000008800 */
[----:B------:R-:W-:Y:S02]  /*1020*/  UMOV UR6, 0x400 ;  /* 0x0000040000067882 */ /* 0x000fe40000000000 */
[----:B------:R-:W-:-:S06]  /*1030*/  SHF.R.U32.HI R0, RZ, 0x7, R0 ;  /* 0x00000007ff007819 */ /* 0x000fcc0000011600 */
[----:B---3--:R-:W3:Y:S01]  /*1040*/  SHFL.IDX PT, R0, R0, RZ, 0x1f ;  /* 0x00001fff00007589 */ /* 0x008ee200000e0000 */
[----:B--2---:R-:W-:Y:S01]  /*1050*/  ULEA UR42, UR7, UR6, 0x18 ;  /* 0x00000006072a7291 */ /* 0x004fe2000f8ec03f */
[----:B---3--:R-:W-:-:S13]  /*1060*/  R2UR UR4, R0 ;  /* 0x00000000000472ca */ /* 0x008fda00000e0000 */
[----:B------:R-:W-:-:S04]  /*1070*/  ULEA.HI UR5, UR4, UR4, URZ, 0x1 ;  /* 0x0000000404057291 */ /* 0x000fc8000f8f083f */
[----:B------:R-:W-:-:S04]  /*1080*/  ULOP3.LUT UR5, UR5, 0x7fffe, URZ, 0xc0, !UPT ;  /* 0x0007fffe05057892 */ /* 0x000fc8000f8ec03f */
[----:B------:R-:W-:-:S03]  /*1090*/  UIADD3 UR5, UR4, -UR5, URZ ;  /* 0x8000000504057290 */ /* 0x000fc6000fffe03f */
[----:B------:R-:W-:Y:S01]  /*10a0*/  ULDC UR4, c[0x0][0x28c] ;  /* 0x0000a30000047ab9 */ /* 0x000fe20000000800 */
[----:B------:R-:W-:Y:S01]  /*10b0*/  ULEA UR5, UR5, UR42, 0xd ;  /* 0x0000002a05057291 */ /* 0x000fe2000f8e683f */
[----:B------:R-:W-:-:S03]  /*10c0*/  ISETP.LT.AND P0, PT, RZ, UR4, PT ;  /* 0x00000004ff007c0c */ /* 0x000fc6000bf01270 */
[----:B------:R-:W-:-:S04]  /*10d0*/  UIADD3 UR5, UR5, 0x180, URZ ;  /* 0x0000018005057890 */ /* 0x000fc8000fffe03f */
[----:B------:R-:W-:-:S04]  /*10e0*/  USHF.R.U32.HI UR5, URZ, 0x4, UR5 ;  /* 0x000000043f057899 */ /* 0x000fc80008011605 */
[----:B------:R-:W-:Y:S02]  /*10f0*/  ULOP3.LUT UR41, UR5, 0x3fff, URZ, 0xc0, !UPT ;  /* 0x00003fff05297892 */ /* 0x000fe4000f8ec03f */
[----:B-1--45:R-:W-:Y:S10]  /*1100*/  @P0 BRA `(.L_x_14) ;  /* 0x0000000000400947 */ /* 0x032ff40003800000 */
[----:B------:R-:W-:Y:S01]  /*1110*/  MOV R0, 0x0 ;  /* 0x0000000000007802 */ /* 0x000fe20000000f00 */
[----:B------:R-:W-:Y:S01]  /*1120*/  ULDC.64 UR4, c[0x4][0x68] ;  /* 0x01001a0000047ab9 */ /* 0x000fe20000000a00 */
[----:B------:R-:W-:Y:S01]  /*1130*/  ULDC.64 UR6, c[0x4][0x8] ;  /* 0x0100020000067ab9 */ /* 0x000fe20000000a00 */
[----:B01----:R-:W-:Y:S01]  /*1140*/  IMAD.U32 R4, RZ, RZ, UR4 ;  /* 0x00000004ff047e24 */ /* 0x003fe2000f8e00ff */
[----:B------:R0:W1:Y:S01]  /*1150*/  LDC.64 R14, c[0x4][R0] ;  /* 0x01000000000e7b82 */ /* 0x0000620000000a00 */
[----:B------:R-:W-:Y:S01]  /*1160*/  IMAD.U32 R5, RZ, RZ, UR5 ;  /* 0x00000005ff057e24 */ /* 0x000fe2000f8e00ff */
[----:B------:R-:W-:Y:S01]  /*1170*/  ULDC.64 UR4, c[0x4][0x70] ;  /* 0x01001c0000047ab9 */ /* 0x000fe20000000a00 */
[----:B------:R-:W-:Y:S02]  /*1180*/  IMAD.U32 R10, RZ, RZ, UR6 ;  /* 0x00000006ff0a7e24 */ /* 0x000fe4000f8e00ff */
[----:B------:R-:W-:Y:S02]  /*1190*/  IMAD.U32 R6, RZ, RZ, UR4 ;  /* 0x00000004ff067e24 */ /* 0x000fe4000f8e00ff */
[----:B------:R-:W-:-:S02]  /*11a0*/  IMAD.U32 R7, RZ, RZ, UR5 ;  /* 0x00000005ff077e24 */ /* 0x000fc4000f8e00ff */
[----:B------:R-:W-:Y:S02]  /*11b0*/  IMAD.U32 R11, RZ, RZ, UR7 ;  /* 0x00000007ff0b7e24 */ /* 0x000fe4000f8e00ff */
[----:B------:R-:W-:Y:S02]  /*11c0*/  IMAD.MOV.U32 R8, RZ, RZ, 0x1e1 ;  /* 0x000001e1ff087424 */ /* 0x000fe400078e00ff */
[----:B------:R-:W-:Y:S02]  /*11d0*/  IMAD.MOV.U32 R12, RZ, RZ, 0x1 ;  /* 0x00000001ff0c7424 */ /* 0x000fe400078e00ff */
[----:B0-----:R-:W-:-:S07]  /*11e0*/  IMAD.MOV.U32 R13, RZ, RZ, RZ ;  /* 0x000000ffff0d7224 */ /* 0x001fce00078e00ff */
[----:B------:R-:W-:-:S07]  /*11f0*/  LEPC R20, `(.L_x_14) ;  /* 0x000000001014794e */ /* 0x000fce0000000000 */
[----:B-1---5:R-:W-:Y:S05]  /*1200*/  CALL.ABS.NOINC R14 ;  /* 0x000000000e007343 */ /* 0x022fea0003c00000 */
.L_x_14:
[----:B------:R-:W-:-:S13]  /*1210*/  ISETP.NE.AND P0, PT, R62, 0x3, PT ;  /* 0x000000033e00780c */ /* 0x000fda0003f05270 */
[----:B------:R-:W-:Y:S05]  /*1220*/  @!P0 BRA `(.L_x_15) ;  /* 0x0000000000048947 */ /* 0x000fea0003800000 */
[----:B------:R-:W-:Y:S01]  /*1230*/  BPT.TRAP 0x1 ;  /* 0x000000040000795c */ /* 0x000fe20000300000 */
.L_x_15:
[----:B------:R-:W-:Y:S02]  /*1240*/  IMAD.U32 R3, RZ, RZ, UR39 ;  /* 0x00000027ff037e24 */ /* 0x000fe4000f8e00ff */
[----:B------:R-:W-:-:S03]  /*1250*/  IMAD.U32 R0, RZ, RZ, UR38 ;  /* 0x00000026ff007e24 */ /* 0x000fc6000f8e00ff */
[----:B------:R-:W-:Y:S02]  /*1260*/  LEA R3, R3, UR42, 0x3 ;  /* 0x0000002a03037c11 */ /* 0x000fe4000f8e18ff */
[----:B------:R-:W-:-:S04]  /*1270*/  SHF.L.U32 R0, R0, 0x1f, RZ ;  /* 0x0000001f00007819 */ /* 0x000fc800000006ff */
[----:B------:R2:W3:Y:S01]  /*1280*/  SYNCS.PHASECHK.TRANS64.TRYWAIT P1, [R3+URZ], R0 ;  /* 0x00000000030075a7 */ /* 0x0004e2000802017f */
[----:B------:R-:W-:Y:S05]  /*1290*/  @!P0 BRA `(.L_x_16) ;  /* 0x0000000000048947 */ /* 0x000fea0003800000 */
[----:B------:R-:W-:Y:S01]  /*12a0*/  BPT.TRAP 0x1 ;  /* 0x000000040000795c */ /* 0x000fe20000300000 */
.L_x_16:
[----:B---3--:R-:W-:Y:S05]  /*12b0*/  @P1 BRA `(.L_x_17) ;  /* 0x0000000000081947 */ /* 0x008fea0003800000 */
[----:B------:R-:W3:Y:S02]  /*12c0*/  SYNCS.PHASECHK.TRANS64.TRYWAIT P1, [R3+URZ], R0 ;  /* 0x00000000030075a7 */ /* 0x000ee4000802017f */
[----:B---3--:R-:W-:Y:S05]  /*12d0*/  @!P1 BRA `(.L_x_18) ;  /* 0x0000004c00689947 */ /* 0x008fea0003800000 */
.L_x_17:
[----:B------:R-:W-:-:S04]  /*12e0*/  UISETP.LT.AND UP0, UPT, UR40, 0x1, UPT ;  /* 0x000000012800788c */ /* 0x000fc8000bf01270 */
[----:B------:R-:W-:-:S04]  /*12f0*/  USEL UR4, UR40, 0x1, UP0 ;  /* 0x0000000128047887 */ /* 0x000fc80008000000 */
[----:B------:R-:W-:-:S06]  /*1300*/  UIADD3 UR4, UR40, -UR4, URZ ;  /* 0x8000000428047290 */ /* 0x000fcc000fffe03f */
[----:B--23--:R-:W-:Y:S01]  /*1310*/  IMAD.U32 R0, RZ, RZ, UR4 ;  /* 0x00000004ff007e24 */ /* 0x00cfe2000f8e00ff */
[----:B------:R-:W-:Y:S05]  /*1320*/  WARPSYNC.ALL ;  /* 0x0000000000007948 */ /* 0x000fea0003800000 */
[----:B------:R-:W-:Y:S01]  /*1330*/  ISETP.GE.AND P1, PT, R0, 0x1, PT ;  /* 0x000000010000780c */ /* 0x000fe20003f26270 */
[----:B------:R-:W-:Y:S01]  /*1340*/  UIADD3 UR4, UR42, 0x24180, URZ ;  /* 0x000241802a047890 */ /* 0x000fe2000fffe03f */
[----:B------:R-:W-:Y:S01]  /*1350*/  WARPGROUP.ARRIVE ;  /* 0x00000000000079c5 */ /* 0x000fe20000000000 */
[----:B------:R-:W-:Y:S02]  /*1360*/  ULEA UR5, UR39, UR41, 0xa ;  /* 0x0000002927057291 */ /* 0x000fe4000f8e503f */
[----:B------:R-:W-:Y:S01]  /*1370*/  USHF.R.U32.HI UR4, URZ, 0x4, UR4 ;  /* 0x000000043f047899 */ /* 0x000fe20008011604 */
[----:B------:R-:W-:Y:S01]  /*1380*/  UMOV UR9, 0x40000040 ;  /* 0x4000004000097882 */ /* 0x000fe20000000000 */
[----:B------:R-:W-:-:S02]  /*1390*/  UMOV UR11, 0x40000040 ;  /* 0x40000040000b7882 */ /* 0x000fc40000000000 */
[----:B------:R-:W-:Y:S01]  /*13a0*/  ULOP3.LUT UR4, UR4, 0x3fff, URZ, 0xc0, !UPT ;  /* 0x00003fff04047892 */ /* 0x000fe2000f8ec03f */
[----:B------:R-:W-:-:S03]  /*13b0*/  UMOV UR8, UR5 ;  /* 0x0000000500087c82 */ /* 0x000fc60008000000 */
[----:B------:R-:W-:-:S04]  /*13c0*/  ULOP3.LUT UR4, UR4, 0x10000, URZ, 0xfc, !UPT ;  /* 0x0001000004047892 */ /* 0x000fc8000f8efc3f */
[----:B------:R-:W-:-:S07]  /*13d0*/  ULEA UR6, UR39, UR4, 0x9 ;  /* 0x0000000427067291 */ /* 0x000fce000f8e483f */
[----:B------:R-:W-:Y:S02]  /*13e0*/  UMOV UR10, UR6 ;  /* 0x00000006000a7c82 */ /* 0x000fe40008000000 */
[----:B------:R-:W-:Y:S01]  /*13f0*/  HGMMA.64x64x16.F32.BF16 R24, gdesc[UR8].tnspA, RZ, !UPT, gsb0 ;  /* 0x20e00000081879f0 */ /* 0x000fe2000c0018ff */
[----:B------:R-:W-:Y:S02]  /*1400*/  UIADD3 UR8, UR5, 0x80, URZ ;  /* 0x0000008005087890 */ /* 0x000fe4000fffe03f */
[----:B------:R-:W-:Y:S01]  /*1410*/  UIADD3 UR10, UR6, 0x2, URZ ;  /* 0x00000002060a7890 */ /* 0x000fe2000fffe03f */
[----:B------:R-:W-:Y:S01]  /*1420*/  UMOV UR9, 0x40000040 ;  /* 0x4000004000097882 */ /* 0x000fe20000000000 */
[----:B------:R-:W-:Y:S01]  /*1430*/  UMOV UR11, 0x40000040 ;  /* 0x40000040000b7882 */ /* 0x000fe20000000000 */
[----:B------:R-:W-:Y:S02]  /*1440*/  WARPGROUP.DEPBAR.LE gsb0, 0x0 ;  /* 0x00008000000079c5 */ /* 0x000fe40000010000 */
[----:B------:R-:W-:-:S06]  /*1450*/  WARPGROUP.ARRIVE ;  /* 0x00000000000079c5 */ /* 0x000fcc0000000000 */
[----:B------:R-:W-:Y:S01]  /*1460*/  HGMMA.64x64x16.F32.BF16 R24, gdesc[UR8].tnspA, R24, gsb0 ;  /* 0x20e00000081879f0 */ /* 0x000fe20008001818 */
        /* <DEDUP_REMOVED lines=13> */
[----:B------:R-:W-:Y:S03]  /*1540*/  HGMMA.64x64x16.F32.BF16 R24, gdesc[UR8].tnspA, R24, gsb0 ;  /* 0x20e00000081879f0 */ /* 0x000fe60008001818 */
[----:B------:R-:W-:Y:S02]  /*1550*/  WARPGROUP.DEPBAR.LE gsb0, 0x0 ;  /* 0x00008000000079c5 */ /* 0x000fe40000010000 */
[----:B------:R-:W-:Y:S05]  /*1560*/  @!P1 BRA `(.L_x_19) ;  /* 0x0000000400189947 */ /* 0x000fea0003800000 */
[----:B------:R-:W-:-:S04]  /*1570*/  UIADD3 UR5, UR39, 0x1, URZ ;  /* 0x0000000127057890 */ /* 0x000fc8000fffe03f */
[----:B------:R-:W-:-:S04]  /*1580*/  UISETP.NE.AND UP0, UPT, UR5, 0x9, UPT ;  /* 0x000000090500788c */ /* 0x000fc8000bf05270 */
[----:B------:R-:W-:Y:S02]  /*1590*/  USEL UR6, URZ, 0x1, UP0 ;  /* 0x000000013f067887 */ /* 0x000fe40008000000 */
[----:B------:R-:W-:Y:S02]  /*15a0*/  USEL UR5, UR5, URZ, UP0 ;  /* 0x0000003f05057287 */ /* 0x000fe40008000000 */
[----:B------:R-:W-:-:S06]  /*15b0*/  ULOP3.LUT UR6, UR38, UR6, URZ, 0x3c, !UPT ;  /* 0x0000000626067292 */ /* 0x000fcc000f8e3c3f */
[----:B01----:R-:W-:Y:S01]  /*15c0*/  IMAD.U32 R5, RZ, RZ, UR6 ;  /* 0x00000006ff057e24 */ /* 0x003fe2000f8e00ff */
[----:B------:R-:W-:-:S06]  /*15d0*/  UMOV UR6, UR39 ;  /* 0x0000002700067c82 */ /* 0x000fcc0008000000 */
.L_x_26:
[----:B01----:R-:W-:Y:S05]  /*15e0*/  @!P0 BRA `(.L_x_20) ;  /* 0x0000000000048947 */ /* 0x003fea0003800000 */
[----:B------:R-:W-:Y:S01]  /*15f0*/  BPT.TRAP 0x1 ;  /* 0x000000040000795c */ /* 0x000fe20000300000 */
.L_x_20:
[----:B------:R-:W0:Y:S01]  /*1600*/  S2UR UR8, SR_CgaCtaId ;  /* 0x00000000000879c3 */ /* 0x000e220000008800 */
[----:B------:R-:W-:Y:S01]  /*1610*/  UMOV UR7, 0x400 ;  /* 0x0000040000077882 */ /* 0x000fe20000000000 */
[----:B------:R-:W-:Y:S01]  /*1620*/  SHF.L.U32 R3, R5, 0x1f, RZ ;  /* 0x0000001f05037819 */ /* 0x000fe200000006ff */
[----:B0-----:R-:W-:-:S04]  /*1630*/  ULEA UR13, UR8, UR7, 0x18 ;  /* 0x00000007080d7291 */ /* 0x001fc8000f8ec03f */
[----:B------:R-:W-:-:S09]  /*1640*/  ULEA UR7, UR5, UR13, 0x3 ;  /* 0x0000000d05077291 */ /* 0x000fd2000f8e183f */
[----:B------:R0:W1:Y:S01]  /*1650*/  SYNCS.PHASECHK.TRANS64.TRYWAIT P1, [UR7], R3 ;  /* 0x00000003ff0075a7 */ /* 0x0000620008020147 */
[----:B------:R-:W-:Y:S05]  /*1660*/  @!P0 BRA `(.L_x_21) ;  /* 0x0000000000048947 */ /* 0x000fea0003800000 */
[----:B------:R-:W-:Y:S01]  /*1670*/  BPT.TRAP 0x1 ;  /* 0x000000040000795c */ /* 0x000fe20000300000 */
.L_x_21:
[----:B-1----:R-:W-:Y:S05]  /*1680*/  @P1 BRA `(.L_x_22) ;  /* 0x0000000000081947 */ /* 0x002fea0003800000 */
[----:B------:R-:W1:Y:S02]  /*1690*/  SYNCS.PHASECHK.TRANS64.TRYWAIT P1, [UR7], R3 ;  /* 0x00000003ff0075a7 */ /* 0x000e640008020147 */
[----:B-1----:R-:W-:Y:S05]  /*16a0*/  @!P1 BRA `(.L_x_23) ;  /* 0x0000004800889947 */ /* 0x002fea0003800000 */
.L_x_22:
[----:B------:R-:W-:Y:S01]  /*16b0*/  ULEA UR7, UR5, UR41, 0xa ;  /* 0x0000002905077291 */ /* 0x000fe2000f8e503f */
[----:B------:R-:W-:Y:S01]  /*16c0*/  WARPGROUP.ARRIVE ;  /* 0x00000000000079c5 */ /* 0x000fe20000000000 */
[----:B------:R-:W-:Y:S01]  /*16d0*/  ULEA UR12, UR5, UR4, 0x9 ;  /* 0x00000004050c7291 */ /* 0x000fe2000f8e483f */
[----:B------:R-:W-:Y:S01]  /*16e0*/  UMOV UR9, 0x40000040 ;  /* 0x4000004000097882 */ /* 0x000fe20000000000 */
[----:B------:R-:W-:-:S03]  /*16f0*/  UMOV UR11, 0x40000040 ;  /* 0x40000040000b7882 */ /* 0x000fc60000000000 */
[----:B------:R-:W-:Y:S02]  /*1700*/  UMOV UR8, UR7 ;  /* 0x0000000700087c82 */ /* 0x000fe40008000000 */
[----:B------:R-:W-:Y:S02]  /*1710*/  UMOV UR10, UR12 ;  /* 0x0000000c000a7c82 */ /* 0x000fe40008000000 */
[----:B------:R-:W-:Y:S01]  /*1720*/  HGMMA.64x64x16.F32.BF16 R24, gdesc[UR8].tnspA, R24, gsb0 ;  /* 0x20e00000081879f0 */ /* 0x000fe20008001818 */
[----:B------:R-:W-:Y:S02]  /*1730*/  UIADD3 UR8, UR7, 0x80, URZ ;  /* 0x0000008007087890 */ /* 0x000fe4000fffe03f */
[----:B------:R-:W-:Y:S01]  /*1740*/  UIADD3 UR10, UR12, 0x2, URZ ;  /* 0x000000020c0a7890 */ /* 0x000fe2000fffe03f */
[----:B------:R-:W-:Y:S01]  /*1750*/  UMOV UR9, 0x40000040 ;  /* 0x4000004000097882 */ /* 0x000fe20000000000 */
[----:B------:R-:W-:Y:S01]  /*1760*/  UMOV UR11, 0x40000040 ;  /* 0x40000040000b7882 */ /* 0x000fe20000000000 */
[----:B------:R-:W-:-:S02]  /*1770*/  WARPGROUP.DEPBAR.LE gsb0, 0x0 ;  /* 0x00008000000079c5 */ /* 0x000fc40000010000 */
        /* <DEDUP_REMOVED lines=18> */
[----:B------:R-:W-:Y:S01]  /*18a0*/  BPT.TRAP 0x1 ;  /* 0x000000040000795c */ /* 0x000fe20000300000 */
.L_x_24:
[----:B------:R-:W-:Y:S01]  /*18b0*/  ULEA UR7, UR6, UR13, 0x3 ;  /* 0x0000000d06077291 */ /* 0x000fe2000f8e183f */
[----:B------:R-:W-:-:S03]  /*18c0*/  ISETP.GT.U32.AND P1, PT, R19, 0x1, PT ;  /* 0x000000011300780c */ /* 0x000fc60003f24070 */
[----:B------:R-:W-:-:S04]  /*18d0*/  UIADD3 UR7, UR7, 0x48, URZ ;  /* 0x0000004807077890 */ /* 0x000fc8000fffe03f */
[----:B------:R-:W-:-:S09]  /*18e0*/  UPRMT UR7, URZ, 0x654, UR7 ;  /* 0x000006543f077896 */ /* 0x000fd20008000007 */
[----:B------:R-:W-:Y:S01]  /*18f0*/  SYNCS.ARRIVE.TRANS64.RED.A1T0 RZ, [UR7], RZ ;  /* 0x000000ffffff79a7 */ /* 0x000fe20008100407 */
[----:B------:R-:W-:Y:S05]  /*1900*/  @P1 BRA `(.L_x_25) ;  /* 0x0000000000041947 */ /* 0x000fea0003800000 */
[----:B------:R-:W-:Y:S01]  /*1910*/  BPT.TRAP 0x1 ;  /* 0x000000040000795c */ /* 0x000fe20000300000 */
.L_x_25:
[----:B------:R-:W-:Y:S01]  /*1920*/  UIADD3 UR5, UR5, 0x1, URZ ;  /* 0x0000000105057890 */ /* 0x000fe2000fffe03f */
[C---:B------:R-:W-:Y:S01]  /*1930*/  ISETP.GT.AND P1, PT, R0.reuse, 0x1, PT ;  /* 0x000000010000780c */ /* 0x040fe20003f24270 */
[----:B------:R-:W-:Y:S01]  /*1940*/  UIADD3 UR6, UR6, 0x1, URZ ;  /* 0x0000000106067890 */ /* 0x000fe2000fffe03f */
[----:B------:R-:W-:Y:S01]  /*1950*/  VIADD R0, R0, 0xffffffff ;  /* 0xffffffff00007836 */ /* 0x000fe20000000000 */
[----:B------:R-:W-:Y:S02]  /*1960*/  UISETP.NE.AND UP0, UPT, UR5, 0x9, UPT ;  /* 0x000000090500788c */ /* 0x000fe4000bf05270 */
[----:B------:R-:W-:Y:S02]  /*1970*/  UISETP.NE.AND UP1, UPT, UR6, 0x9, UPT ;  /* 0x000000090600788c */ /* 0x000fe4000bf25270 */
[----:B------:R-:W-:Y:S02]  /*1980*/  USEL UR7, URZ, 0x1, UP0 ;  /* 0x000000013f077887 */ /* 0x000fe40008000000 */
[----:B------:R-:W-:-:S02]  /*1990*/  USEL UR5, UR5, URZ, UP0 ;  /* 0x0000003f05057287 */ /* 0x000fc40008000000 */
[----:B------:R-:W-:Y:S02]  /*19a0*/  USEL UR6, UR6, URZ, UP1 ;  /* 0x0000003f06067287 */ /* 0x000fe40008800000 */
[----:B------:R-:W-:Y:S01]  /*19b0*/  LOP3.LUT R5, R5, UR7, RZ, 0x3c, !PT ;  /* 0x0000000705057c12 */ /* 0x000fe2000f8e3cff */
[----:B------:R-:W-:Y:S09]  /*19c0*/  @P1 BRA `(.L_x_26) ;  /* 0xfffffffc00041947 */ /* 0x000ff2000383ffff */
.L_x_19:
[----:B------:R-:W2:Y:S02]  /*19d0*/  LDC R0, c[0x0][0x28c] ;  /* 0x0000a300ff007b82 */ /* 0x000ea40000000800 */
[----:B--2---:R-:W-:-:S13]  /*19e0*/  ISETP.GE.AND P1, PT, R0, 0x1, PT ;  /* 0x000000010000780c */ /* 0x004fda0003f26270 */
[----:B------:R-:W-:Y:S05]  /*19f0*/  @!P1 BRA `(.L_x_27) ;  /* 0x0000000000489947 */ /* 0x000fea0003800000 */
[----:B------:R-:W-:Y:S05]  /*1a00*/  @!P0 BRA `(.L_x_28) ;  /* 0x0000000000048947 */ /* 0x000fea0003800000 */
[----:B------:R-:W-:Y:S01]  /*1a10*/  BPT.TRAP 0x1 ;  /* 0x000000040000795c */ /* 0x000fe20000300000 */
.L_x_28:
[----:B------:R-:W2:Y:S01]  /*1a20*/  S2UR UR7, SR_CgaCtaId ;  /* 0x00000000000779c3 */ /* 0x000ea20000008800 */
[----:B------:R-:W-:Y:S01]  /*1a30*/  UISETP.LT.AND UP0, UPT, UR40, 0x1, UPT ;  /* 0x000000012800788c */ /* 0x000fe2000bf01270 */
[----:B------:R-:W-:-:S03]  /*1a40*/  ISETP.GT.U32.AND P0, PT, R19, 0x1, PT ;  /* 0x000000011300780c */ /* 0x000fc60003f04070 */
[----:B------:R-:W-:-:S04]  /*1a50*/  USEL UR6, UR40, 0x1, UP0 ;  /* 0x0000000128067887 */ /* 0x000fc80008000000 */
[----:B------:R-:W-:-:S04]  /*1a60*/  UIADD3 UR6, UR39, UR40, -UR6 ;  /* 0x0000002827067290 */ /* 0x000fc8000fffe806 */
[----:B------:R-:W-:-:S04]  /*1a70*/  UIMAD.WIDE.U32 UR4, UR6, 0x38e38e39, URZ ;  /* 0x38e38e39060478a5 */ /* 0x000fc8000f8e003f */
[----:B------:R-:W-:-:S03]  /*1a80*/  USHF.R.U32.HI UR4, URZ, 0x1, UR5 ;  /* 0x000000013f047899 */ /* 0x000fc60008011605 */
[----:B------:R-:W-:Y:S01]  /*1a90*/  UMOV UR5, 0x400 ;  /* 0x0000040000057882 */ /* 0x000fe20000000000 */
[----:B------:R-:W-:Y:S02]  /*1aa0*/  UIMAD UR6, UR4, -0x9, UR6 ;  /* 0xfffffff7040678a4 */ /* 0x000fe4000f8e0206 */
[----:B--2---:R-:W-:-:S04]  /*1ab0*/  ULEA UR5, UR7, UR5, 0x18 ;  /* 0x0000000507057291 */ /* 0x004fc8000f8ec03f */
[----:B------:R-:W-:-:S04]  /*1ac0*/  ULEA UR6, UR6, UR5, 0x3 ;  /* 0x0000000506067291 */ /* 0x000fc8000f8e183f */
[----:B------:R-:W-:-:S04]  /*1ad0*/  UIADD3 UR6, UR6, 0x48, URZ ;  /* 0x0000004806067890 */ /* 0x000fc8000fffe03f */
[----:B------:R-:W-:-:S09]  /*1ae0*/  UPRMT UR6, URZ, 0x654, UR6 ;  /* 0x000006543f067896 */ /* 0x000fd20008000006 */
[----:B------:R-:W-:Y:S01]  /*1af0*/  SYNCS.ARRIVE.TRANS64.RED.A1T0 RZ, [UR6], RZ ;  /* 0x000000ffffff79a7 */ /* 0x000fe20008100406 */
[----:B------:R-:W-:Y:S05]  /*1b00*/  @P0 BRA `(.L_x_27) ;  /* 0x0000000000040947 */ /* 0x000fea0003800000 */
[----:B------:R-:W-:Y:S01]  /*1b10*/  BPT.TRAP 0x1 ;  /* 0x000000040000795c */ /* 0x000fe20000300000 */
.L_x_27:
[----:B------:R-:W2:Y:S01]  /*1b20*/  LDC R6, c[0x0][0x288] ;  /* 0x0000a200ff067b82 */ /* 0x000ea20000000800 */
[C---:B01----:R-:W-:Y:S01]  /*1b30*/  LOP3.LUT R5, R18.reuse, 0x3, RZ, 0xc0, !PT ;  /* 0x0000000312057812 */ /* 0x043fe200078ec0ff */
[----:B------:R-:W-:Y:S01]  /*1b40*/  IMAD.SHL.U32 R59, R59, 0x40, RZ ;  /* 0x000000403b3b7824 */ /* 0x000fe200078e00ff */
[----:B------:R-:W-:Y:S01]  /*1b50*/  UIADD3 UR39, UR40, UR39, URZ ;  /* 0x0000002728277290 */ /* 0x000fe2000fffe03f */
[----:B------:R-:W-:Y:S01]  /*1b60*/  SHF.R.U32.HI R3, RZ, 0x2, R18 ;  /* 0x00000002ff037819 */ /* 0x000fe20000011612 */
[C---:B------:R-:W-:Y:S01]  /*1b70*/  IMAD.SHL.U32 R10, R18.reuse, 0x2, RZ ;  /* 0x00000002120a7824 */ /* 0x040fe200078e00ff */
[----:B------:R-:W-:Y:S01]  /*1b80*/  LOP3.LUT R4, R18, 0x60, RZ, 0xc0, !PT ;  /* 0x0000006012047812 */ /* 0x000fe200078ec0ff */
[----:B------:R-:W-:Y:S01]  /*1b90*/  UISETP.GT.U32.AND UP0, UPT, UR39, 0x8, UPT ;  /* 0x000000082700788c */ /* 0x000fe2000bf04070 */
[----:B------:R-:W-:Y:S01]  /*1ba0*/  LOP3.LUT R0, R22, 0x1, RZ, 0xc0, !PT ;  /* 0x0000000116007812 */ /* 0x000fe200078ec0ff */
[----:B------:R-:W-:Y:S01]  /*1bb0*/  ULDC UR7, c[0x0][0x284] ;  /* 0x0000a10000077ab9 */ /* 0x000fe20000000800 */
[----:B------:R-:W-:Y:S01]  /*1bc0*/  LOP3.LUT R3, R3, 0x7, RZ, 0xc0, !PT ;  /* 0x0000000703037812 */ /* 0x000fe200078ec0ff */
[----:B------:R-:W-:Y:S01]  /*1bd0*/  UISETP.LT.U32.AND UP0, UPT, UR40, 0x9, UP0 ;  /* 0x000000092800788c */ /* 0x000fe20008701070 */
[----:B------:R-:W-:Y:S01]  /*1be0*/  SHF.R.U32.HI R4, RZ, 0x1, R4 ;  /* 0x00000001ff047819 */ /* 0x000fe20000011604 */
[----:B------:R-:W-:Y:S01]  /*1bf0*/  IMAD.SHL.U32 R8, R0, 0x40, RZ ;  /* 0x0000004000087824 */ /* 0x000fe200078e00ff */
[----:B------:R-:W-:Y:S01]  /*1c00*/  UISETP.GE.U32.AND UP1, UPT, UR40, 0x9, UPT ;  /* 0x000000092800788c */ /* 0x000fe2000bf26070 */
[----:B------:R-:W-:Y:S01]  /*1c10*/  SHF.R.S32.HI R15, RZ, 0x1f, R57 ;  /* 0x0000001fff0f7819 */ /* 0x000fe20000011439 */
[----:B------:R-:W-:Y:S01]  /*1c20*/  ULDC.64 UR8, c[0x0][0x5d0] ;  /* 0x0001740000087ab9 */ /* 0x000fe20000000a00 */
[--C-:B------:R-:W-:Y:S01]  /*1c30*/  IADD3 R7, RZ, -R4, -R3.reuse ;  /* 0x80000004ff077210 */ /* 0x100fe20007ffe803 */
[----:B------:R-:W-:Y:S01]  /*1c40*/  UIMAD.WIDE.U32 UR4, UR39, 0x38e38e39, URZ ;  /* 0x38e38e39270478a5 */ /* 0x000fe2000f8e003f */
[C---:B------:R-:W-:Y:S01]  /*1c50*/  LOP3.LUT R10, R59.reuse, 0x6, R10, 0xf8, !PT ;  /* 0x000000063b0a7812 */ /* 0x040fe200078ef80a */
[----:B------:R-:W-:Y:S01]  /*1c60*/  USEL UR6, URZ, 0x1, !UP0 ;  /* 0x000000013f067887 */ /* 0x000fe2000c000000 */
[----:B------:R-:W-:Y:S01]  /*1c70*/  LOP3.LUT R3, R8, 0x40, R3, 0xe2, !PT ;  /* 0x0000004008037812 */ /* 0x000fe200078ee203 */
[C---:B------:R-:W-:Y:S01]  /*1c80*/  IMAD.WIDE R8, R58.reuse, 0x80, RZ ;  /* 0x000000803a087825 */ /* 0x040fe200078e02ff */
[----:B------:R-:W-:Y:S01]  /*1c90*/  SHF.R.S32.HI R11, RZ, 0x1f, R10 ;  /* 0x0000001fff0b7819 */ /* 0x000fe2000001140a */
[----:B------:R-:W-:Y:S01]  /*1ca0*/  USHF.R.U32.HI UR4, URZ, 0x1, UR5 ;  /* 0x000000013f047899 */ /* 0x000fe20008011605 */
[----:B--2---:R-:W-:Y:S01]  /*1cb0*/  ISETP.GE.AND P0, PT, R59, R6, PT ;  /* 0x000000063b00720c */ /* 0x004fe20003f06270 */
[----:B------:R-:W-:Y:S01]  /*1cc0*/  IMAD R12, R5, -0x2, R6 ;  /* 0xfffffffe050c7824 */ /* 0x000fe200078e0206 */
[----:B------:R-:W-:Y:S01]  /*1cd0*/  ULOP3.LUT UR38, UR38, UR6, URZ, 0x3c, !UPT ;  /* 0x0000000626267292 */ /* 0x000fe2000f8e3c3f */
[----:B------:R-:W-:Y:S01]  /*1ce0*/  IMAD.SHL.U32 R5, R58, 0x80, RZ ;  /* 0x000000803a057824 */ /* 0x000fe200078e00ff */
[----:B------:R-:W-:Y:S01]  /*1cf0*/  LOP3.LUT R73, R8, R3, R4, 0xfe, !PT ;  /* 0x0000000308497212 */ /* 0x000fe200078efe04 */
[----:B------:R-:W-:Y:S01]  /*1d00*/  IMAD R6, R15, UR8, RZ ;  /* 0x000000080f067c24 */ /* 0x000fe2000f8e02ff */
[----:B------:R-:W-:Y:S01]  /*1d10*/  UIMAD UR39, UR4, -0x9, UR39 ;  /* 0xfffffff7042778a4 */ /* 0x000fe2000f8e0227 */
[----:B------:R-:W-:Y:S01]  /*1d20*/  IMAD R0, R0, -0x40, R7 ;  /* 0xffffffc000007824 */ /* 0x000fe200078e0207 */
[----:B------:R-:W-:Y:S01]  /*1d30*/  ISETP.GE.OR P0, PT, R5, UR7, P0 ;  /* 0x0000000705007c0c */ /* 0x000fe20008706670 */
[C---:B------:R-:W-:Y:S01]  /*1d40*/  IMAD R13, R57.reuse, UR9, R6 ;  /* 0x00000009390d7c24 */ /* 0x040fe2000f8e0206 */
[----:B------:R-:W-:Y:S01]  /*1d50*/  @UP1 ULOP3.LUT UR38, UR38, 0x1, UR4, 0x78, !UPT ;  /* 0x0000000126261892 */ /* 0x000fe2000f8e7804 */
[----:B------:R-:W-:Y:S01]  /*1d60*/  IMAD.WIDE.U32 R6, R57, UR8, R10 ;  /* 0x0000000839067c25 */ /* 0x000fe2000f8e000a */
[----:B------:R-:W-:-:S03]  /*1d70*/  IADD3 R3, -R5, UR7, R0 ;  /* 0x0000000705037c10 */ /* 0x000fc6000fffe100 */
[----:B------:R-:W-:Y:S02]  /*1d80*/  IMAD.IADD R7, R7, 0x1, R13 ;  /* 0x0000000107077824 */ /* 0x000fe400078e020d */
[----:B------:R-:W-:Y:S02]  /*1d90*/  IMAD.IADD R4, R12, 0x1, -R59 ;  /* 0x000000010c047824 */ /* 0x000fe400078e0a3b */
[----:B------:R-:W-:Y:S02]  /*1da0*/  IMAD.MOV.U32 R0, RZ, RZ, -0x1 ;  /* 0xffffffffff007424 */ /* 0x000fe400078e00ff */
[----:B------:R-:W-:Y:S05]  /*1db0*/  @P0 BRA `(.L_x_29) ;  /* 0x0000002000a40947 */ /* 0x000fea0003800000 */
[----:B------:R-:W0:Y:S01]  /*1dc0*/  LDC.64 R66, c[0x0][0x5c8] ;  /* 0x00017200ff427b82 */ /* 0x000e220000000a00 */
[----:B-----5:R-:W-:Y:S01]  /*1dd0*/  FSETP.NEU.AND P0, PT, R56, RZ, PT ;  /* 0x000000ff3800720b */ /* 0x020fe20003f0d000 */
[----:B------:R-:W-:Y:S01]  /*1de0*/  BSSY B0, `(.L_x_29) ;  /* 0x0000226000007945 */ /* 0x000fe20003800000 */
[----:B------:R-:W-:-:S04]  /*1df0*/  ISETP.GT.AND P2, PT, R4, RZ, PT ;  /* 0x000000ff0400720c */ /* 0x000fc80003f44270 */
[----:B------:R-:W-:Y:S01]  /*1e00*/  ISETP.GT.AND P1, PT, R3, RZ, P2 ;  /* 0x000000ff0300720c */ /* 0x000fe20001724270 */
[-C--:B0-----:R-:W-:Y:S02]  /*1e10*/  IMAD R12, R9, R66.reuse, RZ ;  /* 0x00000042090c7224 */ /* 0x081fe400078e02ff */
[----:B------:R-:W-:-:S04]  /*1e20*/  IMAD.WIDE.U32 R58, R73, R66, R6 ;  /* 0x00000042493a7225 */ /* 0x000fc800078e0006 */
[----:B------:R-:W-:-:S04]  /*1e30*/  IMAD R5, R73, R67, R12 ;  /* 0x0000004349057224 */ /* 0x000fc800078e020c */
[----:B------:R-:W-:Y:S01]  /*1e40*/  IMAD.IADD R75, R59, 0x1, R5 ;  /* 0x000000013b4b7824 */ /* 0x000fe200078e0205 */
[----:B------:R-:W-:Y:S06]  /*1e50*/  @!P0 BRA `(.L_x_30) ;  /* 0x0000001400e88947 */ /* 0x000fec0003800000 */
[----:B------:R-:W0:Y:S01]  /*1e60*/  LDC.64 R64, c[0x0][0x5b8] ;  /* 0x00016e00ff407b82 */ /* 0x000e220000000a00 */
[----:B------:R-:W-:-:S07]  /*1e70*/  ULDC.64 UR4, c[0x0][0x5c0] ;  /* 0x0001700000047ab9 */ /* 0x000fce0000000a00 */
[----:B------:R-:W1:Y:S08]  /*1e80*/  LDC.64 R68, c[0x0][0x5b0] ;  /* 0x00016c00ff447b82 */ /* 0x000e700000000a00 */
[----:B------:R-:W2:Y:S01]  /*1e90*/  LDC.64 R70, c[0x0][0x5a8] ;  /* 0x00016a00ff467b82 */ /* 0x000ea20000000a00 */
[-C--:B0-----:R-:W-:Y:S02]  /*1ea0*/  IMAD R6, R15, R64.reuse, RZ ;  /* 0x000000400f067224 */ /* 0x081fe400078e02ff */
[----:B------:R-:W-:-:S04]  /*1eb0*/  IMAD.WIDE.U32 R60, R57, R64, R10 ;  /* 0x00000040393c7225 */ /* 0x000fc800078e000a */
[----:B------:R-:W-:Y:S02]  /*1ec0*/  IMAD R63, R57, R65, R6 ;  /* 0x00000041393f7224 */ /* 0x000fe400078e0206 */
[-C--:B-1----:R-:W-:Y:S02]  /*1ed0*/  IMAD R8, R9, R68.reuse, RZ ;  /* 0x0000004409087224 */ /* 0x082fe400078e02ff */
[----:B------:R-:W-:Y:S02]  /*1ee0*/  IMAD.IADD R13, R61, 0x1, R63 ;  /* 0x000000013d0d7824 */ /* 0x000fe400078e023f */
[----:B------:R-:W-:Y:S02]  /*1ef0*/  IMAD.MOV.U32 R12, RZ, RZ, R60 ;  /* 0x000000ffff0c7224 */ /* 0x000fe400078e003c */
[C---:B------:R-:W-:Y:S02]  /*1f00*/  IMAD R65, R73.reuse, R69, R8 ;  /* 0x0000004549417224 */ /* 0x040fe400078e0208 */
[----:B------:R-:W-:-:S04]  /*1f10*/  IMAD.WIDE.U32 R6, R73, R68, R12 ;  /* 0x0000004449067225 */ /* 0x000fc800078e000c */
[----:B------:R-:W-:Y:S01]  /*1f20*/  IMAD.IADD R5, R7, 0x1, R65 ;  /* 0x0000000107057824 */ /* 0x000fe200078e0241 */
[----:B--2---:R-:W-:-:S04]  /*1f30*/  LEA R14, P0, R6, R70, 0x1 ;  /* 0x00000046060e7211 */ /* 0x004fc800078008ff */
[----:B------:R-:W-:-:S05]  /*1f40*/  LEA.HI.X R15, R6, R71, R5, 0x1, P0 ;  /* 0x00000047060f7211 */ /* 0x000fca00000f0c05 */
[----:B------:R0:W2:Y:S01]  /*1f50*/  @P1 LDG.E.LTC128B.U16 R5, desc[UR36][R14.64] ;  /* 0x000000240e051981 */ /* 0x0000a2000c1e1520 */
[----:B------:R-:W-:Y:S01]  /*1f60*/  LEA R8, P0, R58, UR4, 0x1 ;  /* 0x000000043a087c11 */ /* 0x000fe2000f8008ff */
[----:B------:R-:W-:Y:S01]  /*1f70*/  IMAD.WIDE.U32 R6, R73, R68, R10 ;  /* 0x0000004449067225 */ /* 0x000fe200078e000a */
[----:B------:R-:W-:Y:S03]  /*1f80*/  BSSY B1, `(.L_x_31) ;  /* 0x0000012000017945 */ /* 0x000fe60003800000 */
[----:B------:R-:W-:Y:S02]  /*1f90*/  IMAD.IADD R7, R65, 0x1, R7 ;  /* 0x0000000141077824 */ /* 0x000fe400078e0207 */
[----:B------:R-:W-:Y:S01]  /*1fa0*/  IMAD.WIDE.U32 R20, R57, R64, R6 ;  /* 0x0000004039147225 */ /* 0x000fe200078e0006 */
[----:B0-----:R-:W-:-:S03]  /*1fb0*/  SHF.L.U64.HI R15, R68, 0x3, R69 ;  /* 0x00000003440f7819 */ /* 0x001fc60000010245 */
[----:B------:R-:W-:Y:S01]  /*1fc0*/  IMAD.IADD R7, R63, 0x1, R21 ;  /* 0x000000013f077824 */ /* 0x000fe200078e0215 */
[----:B------:R-:W-:Y:S01]  /*1fd0*/  LEA R6, P4, R20, R70, 0x1 ;  /* 0x0000004614067211 */ /* 0x000fe200078808ff */
[----:B------:R-:W-:-:S03]  /*1fe0*/  IMAD.SHL.U32 R14, R68, 0x8, RZ ;  /* 0x00000008440e7824 */ /* 0x000fc600078e00ff */
[----:B------:R-:W-:Y:S01]  /*1ff0*/  LEA.HI.X R7, R20, R71, R7, 0x1, P4 ;  /* 0x0000004714077211 */ /* 0x000fe200020f0c07 */
[----:B--2---:R-:W-:-:S04]  /*2000*/  IMAD.U32 R9, R5, 0x10000, RZ ;  /* 0x0001000005097824 */ /* 0x004fc800078e00ff */
[----:B------:R-:W-:-:S04]  /*2010*/  FMUL R9, R9, R56 ;  /* 0x0000003809097220 */ /* 0x000fc80000400000 */
[----:B------:R-:W-:Y:S01]  /*2020*/  FFMA R24, R24, R23, R9 ;  /* 0x0000001718187223 */ /* 0x000fe20000000009 */
[----:B------:R-:W-:Y:S02]  /*2030*/  LEA.HI.X R9, R58, UR5, R75, 0x1, P0 ;  /* 0x000000053a097c11 */ /* 0x000fe400080f0c4b */
[----:B------:R-:W-:Y:S02]  /*2040*/  ISETP.GT.AND P0, PT, R4, 0x1, PT ;  /* 0x000000010400780c */ /* 0x000fe40003f04270 */
[----:B------:R-:W-:Y:S02]  /*2050*/  F2FP.BF16.F32.PACK_AB R24, RZ, R24 ;  /* 0x00000018ff18723e */ /* 0x000fe400000010ff */
[----:B------:R-:W-:-:S03]  /*2060*/  ISETP.GT.AND P3, PT, R3, RZ, P0 ;  /* 0x000000ff0300720c */ /* 0x000fc60000764270 */
[----:B------:R0:W-:Y:S10]  /*2070*/  @P1 STG.E.U16 desc[UR36][R8.64], R24 ;  /* 0x0000001808001986 */ /* 0x0001f4000c101524 */
[----:B------:R-:W-:Y:S05]  /*2080*/  @!P3 BRA `(.L_x_32) ;  /* 0x000000000004b947 */ /* 0x000fea0003800000 */
[----:B------:R1:W5:Y:S02]  /*2090*/  LDG.E.LTC128B.U16 R5, desc[UR36][R6.64+0x2] ;  /* 0x0000022406057981 */ /* 0x000364000c1e1520 */
.L_x_32:
[----:B------:R-:W-:Y:S05]  /*20a0*/  BSYNC B1 ;  /* 0x0000000000017941 */ /* 0x000fea0003800000 */
.L_x_31:
[----:B-----5:R-:W-:Y:S01]  /*20b0*/  IMAD.U32 R59, R5, 0x10000, RZ ;  /* 0x00010000053b7824 */ /* 0x020fe200078e00ff */
[----:B------:R-:W-:Y:S01]  /*20c0*/  ISETP.GT.AND P2, PT, R3, 0x8, P2 ;  /* 0x000000080300780c */ /* 0x000fe20001744270 */
[----:B------:R-:W-:Y:S01]  /*20d0*/  IMAD.WIDE.U32 R20, R73, R68, R14 ;  /* 0x0000004449147225 */ /* 0x000fe200078e000e */
[----:B0-----:R-:W-:-:S03]  /*20e0*/  PRMT R24, R5, 0x7610, R24 ;  /* 0x0000761005187816 */ /* 0x001fc60000000018 */
[----:B------:R-:W-:Y:S01]  /*20f0*/  FMUL R12, R59, R56 ;  /* 0x000000383b0c7220 */ /* 0x000fe20000400000 */
[----:B------:R-:W-:Y:S01]  /*2100*/  IMAD.IADD R65, R65, 0x1, R21 ;  /* 0x0000000141417824 */ /* 0x000fe200078e0215 */
[----:B------:R-:W-:Y:S02]  /*2110*/  IADD3 R60, P1, R60, R20, RZ ;  /* 0x000000143c3c7210 */ /* 0x000fe40007f3e0ff */
[----:B------:R-:W-:-:S03]  /*2120*/  FFMA R12, R25, R23, R12 ;  /* 0x00000017190c7223 */ /* 0x000fc6000000000c */
[----:B------:R-:W-:Y:S02]  /*2130*/  IMAD.X R13, R65, 0x1, R13, P1 ;  /* 0x00000001410d7824 */ /* 0x000fe400008e060d */
[----:B------:R-:W-:Y:S02]  /*2140*/  F2FP.BF16.F32.PACK_AB R12, RZ, R12 ;  /* 0x0000000cff0c723e */ /* 0x000fe400000010ff */
[----:B------:R-:W-:Y:S02]  /*2150*/  LEA R14, P1, R60, R70, 0x1 ;  /* 0x000000463c0e7211 */ /* 0x000fe400078208ff */
[----:B------:R-:W-:Y:S02]  /*2160*/  PRMT R21, R12, 0x7610, R21 ;  /* 0x000076100c157816 */ /* 0x000fe40000000015 */
[----:B------:R-:W-:-:S03]  /*2170*/  LEA.HI.X R15, R60, R71, R13, 0x1, P1 ;  /* 0x000000473c0f7211 */ /* 0x000fc600008f0c0d */
[----:B------:R0:W-:Y:S04]  /*2180*/  @P3 STG.E.U16 desc[UR36][R8.64+0x2], R21 ;  /* 0x0000021508003986 */ /* 0x0001e8000c101524 */
[----:B------:R-:W2:Y:S01]  /*2190*/  @P2 LDG.E.LTC128B.U16 R24, desc[UR36][R14.64] ;  /* 0x000000240e182981 */ /* 0x000ea2000c1e1520 */
[----:B------:R-:W-:Y:S01]  /*21a0*/  IADD3 R20, P1, R10, R20, RZ ;  /* 0x000000140a147210 */ /* 0x000fe20007f3e0ff */
[----:B------:R-:W-:Y:S01]  /*21b0*/  BSSY B1, `(.L_x_33) ;  /* 0x0000011000017945 */ /* 0x000fe20003800000 */
[C---:B------:R-:W-:Y:S02]  /*21c0*/  SHF.L.U64.HI R13, R66.reuse, 0x4, R67 ;  /* 0x00000004420d7819 */ /* 0x040fe40000010243 */
[----:B------:R-:W-:Y:S01]  /*21d0*/  ISETP.GT.AND P0, PT, R3, 0x8, P0 ;  /* 0x000000080300780c */ /* 0x000fe20000704270 */
[----:B0-----:R-:W-:Y:S01]  /*21e0*/  IMAD.X R21, R11, 0x1, R65, P1 ;  /* 0x000000010b157824 */ /* 0x001fe200008e0641 */
[----:B------:R-:W-:Y:S01]  /*21f0*/  LEA R12, P1, R66, R8, 0x4 ;  /* 0x00000008420c7211 */ /* 0x000fe200078220ff */
[----:B------:R-:W-:-:S04]  /*2200*/  IMAD.WIDE.U32 R20, R57, R64, R20 ;  /* 0x0000004039147225 */ /* 0x000fc800078e0014 */
[----:B------:R-:W-:Y:S01]  /*2210*/  IMAD.X R13, R13, 0x1, R9, P1 ;  /* 0x000000010d0d7824 */ /* 0x000fe200008e0609 */
[----:B------:R-:W-:Y:S01]  /*2220*/  LEA R10, P3, R20, R70, 0x1 ;  /* 0x00000046140a7211 */ /* 0x000fe200078608ff */
[----:B------:R-:W-:-:S05]  /*2230*/  IMAD.IADD R11, R63, 0x1, R21 ;  /* 0x000000013f0b7824 */ /* 0x000fca00078e0215 */
[----:B------:R-:W-:Y:S01]  /*2240*/  LEA.HI.X R11, R20, R71, R11, 0x1, P3 ;  /* 0x00000047140b7211 */ /* 0x000fe200018f0c0b */
[----:B--2---:R-:W-:-:S04]  /*2250*/  IMAD.U32 R5, R24, 0x10000, RZ ;  /* 0x0001000018057824 */ /* 0x004fc800078e00ff */
[----:B------:R-:W-:-:S04]  /*2260*/  FMUL R5, R5, R56 ;  /* 0x0000003805057220 */ /* 0x000fc80000400000 */
[----:B------:R-:W-:-:S05]  /*2270*/  FFMA R5, R26, R23, R5 ;  /* 0x000000171a057223 */ /* 0x000fca0000000005 */
[----:B------:R-:W-:-:S05]  /*2280*/  F2FP.BF16.F32.PACK_AB R5, RZ, R5 ;  /* 0x00000005ff05723e */ /* 0x000fca00000010ff */
[----:B------:R0:W-:Y:S01]  /*2290*/  @P2 STG.E.U16 desc[UR36][R12.64], R5 ;  /* 0x000000050c002986 */ /* 0x0001e2000c101524 */
[----:B------:R-:W-:Y:S05]  /*22a0*/  @!P0 BRA `(.L_x_34) ;  /* 0x0000000000048947 */ /* 0x000fea0003800000 */
[----:B------:R2:W5:Y:S02]  /*22b0*/  LDG.E.LTC128B.U16 R24, desc[UR36][R10.64+0x2] ;  /* 0x000002240a187981 */ /* 0x000564000c1e1520 */
.L_x_34:
[----:B------:R-:W-:Y:S05]  /*22c0*/  BSYNC B1 ;  /* 0x0000000000017941 */ /* 0x000fea0003800000 */
.L_x_33:
[----:B0----5:R-:W-:Y:S01]  /*22d0*/  IMAD.U32 R5, R24, 0x10000, RZ ;  /* 0x0001000018057824 */ /* 0x021fe200078e00ff */
[----:B------:R-:W-:Y:S01]  /*22e0*/  ISETP.GT.AND P1, PT, R4, 0x8, PT ;  /* 0x000000080400780c */ /* 0x000fe20003f24270 */
[----:B------:R-:W-:Y:S02]  /*22f0*/  BSSY B1, `(.L_x_35) ;  /* 0x0000008000017945 */ /* 0x000fe40003800000 */
[----:B------:R-:W-:Y:S01]  /*2300*/  FMUL R14, R5, R56 ;  /* 0x00000038050e7220 */ /* 0x000fe20000400000 */
[----:B------:R-:W-:-:S03]  /*2310*/  ISETP.GT.AND P2, PT, R3, RZ, P1 ;  /* 0x000000ff0300720c */ /* 0x000fc60000f44270 */
[----:B------:R-:W-:-:S05]  /*2320*/  FFMA R14, R27, R23, R14 ;  /* 0x000000171b0e7223 */ /* 0x000fca000000000e */
[----:B------:R-:W-:-:S05]  /*2330*/  F2FP.BF16.F32.PACK_AB R14, RZ, R14 ;  /* 0x0000000eff0e723e */ /* 0x000fca00000010ff */
[----:B------:R0:W-:Y:S01]  /*2340*/  @P0 STG.E.U16 desc[UR36][R12.64+0x2], R14 ;  /* 0x0000020e0c000986 */ /* 0x0001e2000c101524 */
[----:B------:R-:W-:Y:S05]  /*2350*/  @!P2 BRA `(.L_x_36) ;  /* 0x000000000004a947 */ /* 0x000fea0003800000 */
[----:B------:R3:W5:Y:S02]  /*2360*/  LDG.E.LTC128B.U16 R24, desc[UR36][R6.64+0x10] ;  /* 0x0000102406187981 */ /* 0x000764000c1e1520 */
.L_x_36:
[----:B------:R-:W-:Y:S05]  /*2370*/  BSYNC B1 ;  /* 0x0000000000017941 */ /* 0x000fea0003800000 */
.L_x_35:
[----:B-----5:R-:W-:Y:S01]  /*2380*/  IMAD.U32 R5, R24, 0x10000, RZ ;  /* 0x0001000018057824 */ /* 0x020fe200078e00ff */
        /* <DEDUP_REMOVED lines=9> */
.L_x_38:
[----:B------:R-:W-:Y:S05]  /*2420*/  BSYNC B1 ;  /* 0x0000000000017941 */ /* 0x000fea0003800000 */
.L_x_37:
[----:B----45:R-:W-:Y:S01]  /*2430*/  IMAD.U32 R5, R24, 0x10000, RZ ;  /* 0x0001000018057824 */ /* 0x030fe200078e00ff */
[----:B------:R-:W-:Y:S01]  /*2440*/  ISETP.GT.AND P1, PT, R3, 0x8, P1 ;  /* 0x000000080300780c */ /* 0x000fe20000f24270 */
[----:B------:R-:W-:Y:S02]  /*2450*/  BSSY B1, `(.L_x_39) ;  /* 0x0000007000017945 */ /* 0x000fe40003800000 */
[----:B0-----:R-:W-:-:S04]  /*2460*/  FMUL R14, R5, R56 ;  /* 0x00000038050e7220 */ /* 0x001fc80000400000 */
[----:B------:R-:W-:-:S05]  /*2470*/  FFMA R14, R29, R23, R14 ;  /* 0x000000171d0e7223 */ /* 0x000fca000000000e */
[----:B------:R-:W-:-:S05]  /*2480*/  F2FP.BF16.F32.PACK_AB R14, RZ, R14 ;  /* 0x0000000eff0e723e */ /* 0x000fca00000010ff */
[----:B------:R0:W-:Y:S01]  /*2490*/  @P3 STG.E.U16 desc[UR36][R8.64+0x12], R14 ;  /* 0x0000120e08003986 */ /* 0x0001e2000c101524 */
[----:B------:R-:W-:Y:S05]  /*24a0*/  @!P1 BRA `(.L_x_40) ;  /* 0x0000000000049947 */ /* 0x000fea0003800000 */
[----:B------:R4:W5:Y:S02]  /*24b0*/  LDG.E.LTC128B.U16 R24, desc[UR36][R10.64+0x10] ;  /* 0x000010240a187981 */ /* 0x000964000c1e1520 */
.L_x_40:
[----:B------:R-:W-:Y:S05]  /*24c0*/  BSYNC B1 ;  /* 0x0000000000017941 */ /* 0x000fea0003800000 */
.L_x_39:
[----:B-----5:R-:W-:Y:S01]  /*24d0*/  IMAD.U32 R5, R24, 0x10000, RZ ;  /* 0x0001000018057824 */ /* 0x020fe200078e00ff */
[----:B------:R-:W-:Y:S01]  /*24e0*/  ISETP.GT.AND P0, PT, R3, 0x8, P0 ;  /* 0x000000080300780c */ /* 0x000fe20000704270 */
[----:B------:R-:W-:Y:S02]  /*24f0*/  BSSY B1, `(.L_x_41) ;  /* 0x0000007000017945 */ /* 0x000fe40003800000 */
[----:B------:R-:W-:-:S04]  /*2500*/  FMUL R5, R5, R56 ;  /* 0x0000003805057220 */ /* 0x000fc80000400000 */
[----:B------:R-:W-:-:S05]  /*2510*/  FFMA R5, R30, R23, R5 ;  /* 0x000000171e057223 */ /* 0x000fca0000000005 */
[----:B------:R-:W-:-:S05]  /*2520*/  F2FP.BF16.F32.PACK_AB R5, RZ, R5 ;  /* 0x00000005ff05723e */ /* 0x000fca00000010ff */
[----:B------:R0:W-:Y:S01]  /*2530*/  @P1 STG.E.U16 desc[UR36][R12.64+0x10], R5 ;  /* 0x000010050c001986 */ /* 0x0001e2000c101524 */
[----:B------:R-:W-:Y:S05]  /*2540*/  @!P0 BRA `(.L_x_42) ;  /* 0x0000000000048947 */ /* 0x000fea0003800000 */
[----:B------:R0:W5:Y:S02]  /*2550*/  LDG.E.LTC128B.U16 R24, desc[UR36][R10.64+0x12] ;  /* 0x000012240a187981 */ /* 0x000164000c1e1520 */
.L_x_42:
[----:B------:R-:W-:Y:S05]  /*2560*/  BSYNC B1 ;  /* 0x0000000000017941 */ /* 0x000fea0003800000 */
.L_x_41:
        /* <DEDUP_REMOVED lines=10> */
.L_x_44:
[----:B------:R-:W-:Y:S05]  /*2610*/  BSYNC B1 ;  /* 0x0000000000017941 */ /* 0x000fea0003800000 */
.L_x_43:
        /* <DEDUP_REMOVED lines=10> */
.L_x_46:
[----:B------:R-:W-:Y:S05]  /*26c0*/  BSYNC B1 ;  /* 0x0000000000017941 */ /* 0x000fea0003800000 */
.L_x_45:
[----:B0----5:R-:W-:Y:S01]  /*26d0*/  IMAD.U32 R5, R24, 0x10000, RZ ;  /* 0x0001000018057824 */ /* 0x021fe200078e00ff */
        /* <DEDUP_REMOVED lines=8> */
.L_x_48:
[----:B------:R-:W-:Y:S05]  /*2760*/  BSYNC B1 ;  /* 0x0000000000017941 */ /* 0x000fea0003800000 */
.L_x_47:
        /* <DEDUP_REMOVED lines=9> */
.L_x_50:
[----:B------:R-:W-:Y:S05]  /*2800*/  BSYNC B1 ;  /* 0x0000000000017941 */ /* 0x000fea0003800000 */
.L_x_49:
        /* <DEDUP_REMOVED lines=10> */
.L_x_52:
[----:B------:R-:W-:Y:S05]  /*28b0*/  BSYNC B1 ;  /* 0x0000000000017941 */ /* 0x000fea0003800000 */
.L_x_51:
        /* <DEDUP_REMOVED lines=10> */
.L_x_54:
[----:B------:R-:W-:Y:S05]  /*2960*/  BSYNC B1 ;  /* 0x0000000000017941 */ /* 0x000fea0003800000 */
.L_x_53:
        /* <DEDUP_REMOVED lines=9> */
.L_x_56:
[----:B------:R-:W-:Y:S05]  /*2a00*/  BSYNC B1 ;  /* 0x0000000000017941 */ /* 0x000fea0003800000 */
.L_x_55:
        /* <DEDUP_REMOVED lines=9> */
.L_x_58:
[----:B------:R-:W-:Y:S05]  /*2aa0*/  BSYNC B1 ;  /* 0x0000000000017941 */ /* 0x000fea0003800000 */
.L_x_57:
        /* <DEDUP_REMOVED lines=10> */
.L_x_60:
[----:B------:R-:W-:Y:S05]  /*2b50*/  BSYNC B1 ;  /* 0x0000000000017941 */ /* 0x000fea0003800000 */
.L_x_59:
        /* <DEDUP_REMOVED lines=10> */
.L_x_62:
[----:B------:R-:W-:Y:S05]  /*2c00*/  BSYNC B1 ;  /* 0x0000000000017941 */ /* 0x000fea0003800000 */
.L_x_61:
        /* <DEDUP_REMOVED lines=9> */
.L_x_64:
[----:B------:R-:W-:Y:S05]  /*2ca0*/  BSYNC B1 ;  /* 0x0000000000017941 */ /* 0x000fea0003800000 */
.L_x_63:
        /* <DEDUP_REMOVED lines=9> */
.L_x_66:
[----:B------:R-:W-:Y:S05]  /*2d40*/  BSYNC B1 ;  /* 0x0000000000017941 */ /* 0x000fea0003800000 */
.L_x_65:
        /* <DEDUP_REMOVED lines=10> */
.L_x_68:
[----:B------:R-:W-:Y:S05]  /*2df0*/  BSYNC B1 ;  /* 0x0000000000017941 */ /* 0x000fea0003800000 */
.L_x_67:
        /* <DEDUP_REMOVED lines=10> */
.L_x_70:
[----:B------:R-:W-:Y:S05]  /*2ea0*/  BSYNC B1 ;  /* 0x0000000000017941 */ /* 0x000fea0003800000 */
.L_x_69:
        /* <DEDUP_REMOVED lines=9> */
.L_x_72:
[----:B------:R-:W-:Y:S05]  /*2f40*/  BSYNC B1 ;  /* 0x0000000000017941 */ /* 0x000fea0003800000 */
.L_x_71:
        /* <DEDUP_REMOVED lines=9> */
.L_x_74:
[----:B------:R-:W-:Y:S05]  /*2fe0*/  BSYNC B1 ;  /* 0x0000000000017941 */ /* 0x000fea0003800000 */
.L_x_73:
        /* <DEDUP_REMOVED lines=10> */
.L_x_76:
[----:B------:R-:W-:Y:S05]  /*3090*/  BSYNC B1 ;  /* 0x0000000000017941 */ /* 0x000fea0003800000 */
.L_x_75:
        /* <DEDUP_REMOVED lines=10> */
.L_x_78:
[----:B------:R-:W-:Y:S05]  /*3140*/  BSYNC B1 ;  /* 0x0000000000017941 */ /* 0x000fea0003800000 */
.L_x_77:
        /* <DEDUP_REMOVED lines=9> */
.L_x_80:
[----:B------:R-:W-:Y:S05]  /*31e0*/  BSYNC B1 ;  /* 0x0000000000017941 */ /* 0x000fea0003800000 */
.L_x_79:
        /* <DEDUP_REMOVED lines=9> */
.L_x_82:
[----:B------:R-:W-:Y:S05]  /*3280*/  BSYNC B1 ;  /* 0x0000000000017941 */ /* 0x000fea0003800000 */
.L_x_81:
        /* <DEDUP_REMOVED lines=10> */
.L_x_84:
[----:B------:R-:W-:Y:S05]  /*3330*/  BSYNC B1 ;  /* 0x0000000000017941 */ /* 0x000fea0003800000 */
.L_x_83:
[----:B-----5:R-:W-:Y:S01]  /*3340*/  IMAD.U32 R5, R24, 0x10000, RZ ;  /* 0x0001000018057824 */ /* 0x020fe200078e00ff */
[----:B------:R-:W-:Y:S01]  /*3350*/  ISETP.GT.AND P0, PT, R4, 0x39, PT ;  /* 0x000000390400780c */ /* 0x000fe20003f04270 */
[----:B------:R-:W-:Y:S01]  /*3360*/  @P2 IMAD.MOV.U32 R4, RZ, RZ, R8 ;  /* 0x000000ffff042224 */ /* 0x000fe200078e0008 */
[----:B------:R-:W-:Y:S01]  /*3370*/  BSSY B1, `(.L_x_85) ;  /* 0x000000a000017945 */ /* 0x000fe20003800000 */
[----:B------:R-:W-:Y:S01]  /*3380*/  FMUL R5, R5, R56 ;  /* 0x0000003805057220 */ /* 0x000fe20000400000 */
[----:B------:R-:W-:-:S03]  /*3390*/  ISETP.GT.AND P3, PT, R3, RZ, P0 ;  /* 0x000000ff0300720c */ /* 0x000fc60000764270 */
[----:B------:R-:W-:-:S05]  /*33a0*/  FFMA R5, R52, R23, R5 ;  /* 0x0000001734057223 */ /* 0x000fca0000000005 */
[----:B------:R-:W-:-:S04]  /*33b0*/  F2FP.BF16.F32.PACK_AB R5, RZ, R5 ;  /* 0x00000005ff05723e */ /* 0x000fc800000010ff */
[----:B0-----:R-:W-:Y:S01]  /*33c0*/  PRMT R14, R5, 0x7610, R14 ;  /* 0x00007610050e7816 */ /* 0x001fe2000000000e */
[----:B------:R-:W-:-:S05]  /*33d0*/  @P2 IMAD.MOV.U32 R5, RZ, RZ, R9 ;  /* 0x000000ffff052224 */ /* 0x000fca00078e0009 */
[----:B------:R0:W-:Y:S01]  /*33e0*/  @P2 STG.E.U16 desc[UR36][R4.64+0x70], R14 ;  /* 0x0000700e04002986 */ /* 0x0001e2000c101524 */
[----:B------:R-:W-:Y:S05]  /*33f0*/  @!P3 BRA `(.L_x_86) ;  /* 0x000000000004b947 */ /* 0x000fea0003800000 */
[----:B------:R0:W5:Y:S02]  /*3400*/  LDG.E.LTC128B.U16 R24, desc[UR36][R6.64+0x72] ;  /* 0x0000722406187981 */ /* 0x000164000c1e1520 */
.L_x_86:
[----:B------:R-:W-:Y:S05]  /*3410*/  BSYNC B1 ;  /* 0x0000000000017941 */ /* 0x000fea0003800000 */
.L_x_85:
        /* <DEDUP_REMOVED lines=9> */
.L_x_88:
[----:B------:R-:W-:Y:S05]  /*34b0*/  BSYNC B1 ;  /* 0x0000000000017941 */ /* 0x000fea0003800000 */
.L_x_87:
[----:B-----5:R-:W-:Y:S01]  /*34c0*/  IMAD.U32 R5, R24, 0x10000, RZ ;  /* 0x0001000018057824 */ /* 0x020fe200078e00ff */
[----:B------:R-:W-:Y:S01]  /*34d0*/  ISETP.GT.AND P0, PT, R3, 0x8, P0 ;  /* 0x000000080300780c */ /* 0x000fe20000704270 */
[----:B0-----:R-:W-:Y:S01]  /*34e0*/  @P1 IMAD.MOV.U32 R4, RZ, RZ, R12 ;  /* 0x000000ffff041224 */ /* 0x001fe200078e000c */
[----:B------:R-:W-:Y:S01]  /*34f0*/  BSSY B1, `(.L_x_89) ;  /* 0x0000009000017945 */ /* 0x000fe20003800000 */
[----:B------:R-:W-:-:S04]  /*3500*/  FMUL R5, R5, R56 ;  /* 0x0000003805057220 */ /* 0x000fc80000400000 */
[----:B------:R-:W-:-:S05]  /*3510*/  FFMA R5, R54, R23, R5 ;  /* 0x0000001736057223 */ /* 0x000fca0000000005 */
[----:B------:R-:W-:-:S04]  /*3520*/  F2FP.BF16.F32.PACK_AB R5, RZ, R5 ;  /* 0x00000005ff05723e */ /* 0x000fc800000010ff */
[----:B-1-3--:R-:W-:Y:S01]  /*3530*/  PRMT R6, R5, 0x7610, R6 ;  /* 0x0000761005067816 */ /* 0x00afe20000000006 */
[----:B------:R-:W-:-:S05]  /*3540*/  @P1 IMAD.MOV.U32 R5, RZ, RZ, R13 ;  /* 0x000000ffff051224 */ /* 0x000fca00078e000d */
[----:B------:R0:W-:Y:S01]  /*3550*/  @P1 STG.E.U16 desc[UR36][R4.64+0x70], R6 ;  /* 0x0000700604001986 */ /* 0x0001e2000c101524 */
[----:B------:R-:W-:Y:S05]  /*3560*/  @!P0 BRA `(.L_x_90) ;  /* 0x0000000000048947 */ /* 0x000fea0003800000 */
[----:B------:R1:W5:Y:S02]  /*3570*/  LDG.E.LTC128B.U16 R24, desc[UR36][R10.64+0x72] ;  /* 0x000072240a187981 */ /* 0x000364000c1e1520 */
.L_x_90:
[----:B------:R-:W-:Y:S05]  /*3580*/  BSYNC B1 ;  /* 0x0000000000017941 */ /* 0x000fea0003800000 */
.L_x_89:
[----:B------:R-:W-:Y:S05]  /*3590*/  @!P0 BRA `(.L_x_91) ;  /* 0x0000000800a88947 */ /* 0x000fea0003800000 */
[----:B-----5:R-:W-:-:S04]  /*35a0*/  IMAD.U32 R3, R24, 0x10000, RZ ;  /* 0x0001000018037824 */ /* 0x020fc800078e00ff */
[----:B0-----:R-:W-:-:S04]  /*35b0*/  FMUL R4, R3, R56 ;  /* 0x0000003803047220 */ /* 0x001fc80000400000 */
[----:B------:R-:W-:-:S05]  /*35c0*/  FFMA R4, R55, R23, R4 ;  /* 0x0000001737047223 */ /* 0x000fca0000000004 */
[----:B------:R-:W-:-:S05]  /*35d0*/  F2FP.BF16.F32.PACK_AB R4, RZ, R4 ;  /* 0x00000004ff04723e */ /* 0x000fca00000010ff */
[----:B------:R3:W-:Y:S01]  /*35e0*/  STG.E.U16 desc[UR36][R12.64+0x72], R4 ;  /* 0x000072040c007986 */ /* 0x0007e2000c101524 */
[----:B------:R-:W-:Y:S05]  /*35f0*/  BRA `(.L_x_91) ;  /* 0x0000000800907947 */ /* 0x000fea0003800000 */
.L_x_30:
[----:B------:R-:W-:Y:S01]  /*3600*/  ISETP.GT.AND P0, PT, R4, 0x1, PT ;  /* 0x000000010400780c */ /* 0x000fe20003f04270 */
[----:B------:R-:W-:Y:S01]  /*3610*/  ULDC.64 UR4, c[0x0][0x5c0] ;  /* 0x0001700000047ab9 */ /* 0x000fe20000000a00 */
[-C--:B------:R-:W-:Y:S01]  /*3620*/  FMUL R24, R24, R23.reuse ;  /* 0x0000001718187220 */ /* 0x080fe20000400000 */
[-C--:B------:R-:W-:Y:S01]  /*3630*/  FMUL R25, R25, R23.reuse ;  /* 0x0000001719197220 */ /* 0x080fe20000400000 */
[----:B------:R-:W-:Y:S01]  /*3640*/  ISETP.GT.AND P3, PT, R3, RZ, P0 ;  /* 0x000000ff0300720c */ /* 0x000fe20000764270 */
[-C--:B------:R-:W-:Y:S01]  /*3650*/  FMUL R26, R26, R23.reuse ;  /* 0x000000171a1a7220 */ /* 0x080fe20000400000 */
[----:B------:R-:W-:Y:S01]  /*3660*/  LEA R6, P4, R58, UR4, 0x1 ;  /* 0x000000043a067c11 */ /* 0x000fe2000f8808ff */
[-C--:B------:R-:W-:Y:S01]  /*3670*/  FMUL R27, R27, R23.reuse ;  /* 0x000000171b1b7220 */ /* 0x080fe20000400000 */
[----:B------:R-:W-:Y:S01]  /*3680*/  F2FP.BF16.F32.PACK_AB R24, RZ, R24 ;  /* 0x00000018ff18723e */ /* 0x000fe200000010ff */
[-C--:B------:R-:W-:Y:S01]  /*3690*/  FMUL R28, R28, R23.reuse ;  /* 0x000000171c1c7220 */ /* 0x080fe20000400000 */
[----:B------:R-:W-:Y:S01]  /*36a0*/  LEA.HI.X R7, R58, UR5, R75, 0x1, P4 ;  /* 0x000000053a077c11 */ /* 0x000fe2000a0f0c4b */
[----:B------:R-:W-:Y:S01]  /*36b0*/  FMUL R29, R29, R23 ;  /* 0x000000171d1d7220 */ /* 0x000fe20000400000 */
[----:B------:R-:W-:Y:S01]  /*36c0*/  F2FP.BF16.F32.PACK_AB R25, RZ, R25 ;  /* 0x00000019ff19723e */ /* 0x000fe200000010ff */
[-C--:B------:R-:W-:Y:S01]  /*36d0*/  FMUL R30, R30, R23.reuse ;  /* 0x000000171e1e7220 */ /* 0x080fe20000400000 */
[----:B------:R-:W-:Y:S01]  /*36e0*/  SHF.L.U64.HI R67, R66, 0x4, R67 ;  /* 0x0000000442437819 */ /* 0x000fe20000010243 */
[----:B------:R-:W-:Y:S01]  /*36f0*/  @P1 STG.E.U16 desc[UR36][R6.64], R24 ;  /* 0x0000001806001986 */ /* 0x000fe2000c101524 */
[----:B------:R-:W-:Y:S01]  /*3700*/  ISETP.GT.AND P1, PT, R4, 0x8, PT ;  /* 0x000000080400780c */ /* 0x000fe20003f24270 */
[-C--:B------:R-:W-:Y:S01]  /*3710*/  FMUL R31, R31, R23.reuse ;  /* 0x000000171f1f7220 */ /* 0x080fe20000400000 */
[C---:B------:R-:W-:Y:S01]  /*3720*/  ISETP.GT.AND P4, PT, R3.reuse, 0x8, P0 ;  /* 0x000000080300780c */ /* 0x040fe20000784270 */
[----:B------:R-:W-:Y:S01]  /*3730*/  @P3 STG.E.U16 desc[UR36][R6.64+0x2], R25 ;  /* 0x0000021906003986 */ /* 0x000fe2000c101524 */
[----:B------:R-:W-:Y:S01]  /*3740*/  LEA R8, P3, R66, R6, 0x4 ;  /* 0x0000000642087211 */ /* 0x000fe200078620ff */
[-C--:B------:R-:W-:Y:S01]  /*3750*/  FMUL R32, R32, R23.reuse ;  /* 0x0000001720207220 */ /* 0x080fe20000400000 */
[----:B------:R-:W-:Y:S01]  /*3760*/  ISETP.GT.AND P2, PT, R3, 0x8, P2 ;  /* 0x000000080300780c */ /* 0x000fe20001744270 */
[-C--:B------:R-:W-:Y:S01]  /*3770*/  FMUL R33, R33, R23.reuse ;  /* 0x0000001721217220 */ /* 0x080fe20000400000 */
[----:B------:R-:W-:Y:S01]  /*3780*/  ISETP.GT.AND P0, PT, R4, 0x9, PT ;  /* 0x000000090400780c */ /* 0x000fe20003f04270 */
[----:B------:R-:W-:Y:S01]  /*3790*/  IMAD.X R9, R67, 0x1, R7, P3 ;  /* 0x0000000143097824 */ /* 0x000fe200018e0607 */
[C---:B------:R-:W-:Y:S01]  /*37a0*/  ISETP.GT.AND P5, PT, R3.reuse, RZ, P1 ;  /* 0x000000ff0300720c */ /* 0x040fe20000fa4270 */
[-C--:B------:R-:W-:Y:S01]  /*37b0*/  FMUL R34, R34, R23.reuse ;  /* 0x0000001722227220 */ /* 0x080fe20000400000 */
[----:B------:R-:W-:Y:S01]  /*37c0*/  ISETP.GT.AND P3, PT, R3, RZ, P0 ;  /* 0x000000ff0300720c */ /* 0x000fe20000764270 */
[-C--:B------:R-:W-:Y:S01]  /*37d0*/  FMUL R35, R35, R23.reuse ;  /* 0x0000001723237220 */ /* 0x080fe20000400000 */
[----:B------:R-:W-:Y:S01]  /*37e0*/  F2FP.BF16.F32.PACK_AB R26, RZ, R26 ;  /* 0x0000001aff1a723e */ /* 0x000fe200000010ff */
[----:B------:R-:W-:Y:S01]  /*37f0*/  FMUL R36, R36, R23 ;  /* 0x0000001724247220 */ /* 0x000fe20000400000 */
[----:B------:R-:W-:Y:S01]  /*3800*/  F2FP.BF16.F32.PACK_AB R27, RZ, R27 ;  /* 0x0000001bff1b723e */ /* 0x000fe200000010ff */
[----:B------:R-:W-:Y:S01]  /*3810*/  FMUL R37, R37, R23 ;  /* 0x0000001725257220 */ /* 0x000fe20000400000 */
[----:B------:R-:W-:Y:S01]  /*3820*/  F2FP.BF16.F32.PACK_AB R28, RZ, R28 ;  /* 0x0000001cff1c723e */ /* 0x000fe200000010ff */
[----:B------:R-:W-:Y:S01]  /*3830*/  @P2 STG.E.U16 desc[UR36][R8.64], R26 ;  /* 0x0000001a08002986 */ /* 0x000fe2000c101524 */
[----:B------:R-:W-:Y:S01]  /*3840*/  F2FP.BF16.F32.PACK_AB R29, RZ, R29 ;  /* 0x0000001dff1d723e */ /* 0x000fe200000010ff */
[-C--:B------:R-:W-:Y:S01]  /*3850*/  FMUL R38, R38, R23.reuse ;  /* 0x0000001726267220 */ /* 0x080fe20000400000 */
[----:B------:R-:W-:Y:S01]  /*3860*/  ISETP.GT.AND P2, PT, R3, 0x8, P1 ;  /* 0x000000080300780c */ /* 0x000fe20000f44270 */
[----:B------:R-:W-:Y:S01]  /*3870*/  @P4 STG.E.U16 desc[UR36][R8.64+0x2], R27 ;  /* 0x0000021b08004986 */ /* 0x000fe2000c101524 */
[----:B------:R-:W-:Y:S01]  /*3880*/  ISETP.GT.AND P1, PT, R4, 0x10, PT ;  /* 0x000000100400780c */ /* 0x000fe20003f24270 */
[-C--:B------:R-:W-:Y:S01]  /*3890*/  FMUL R39, R39, R23.reuse ;  /* 0x0000001727277220 */ /* 0x080fe20000400000 */
[----:B------:R-:W-:Y:S01]  /*38a0*/  F2FP.BF16.F32.PACK_AB R30, RZ, R30 ;  /* 0x0000001eff1e723e */ /* 0x000fe200000010ff */
[----:B------:R-:W-:Y:S01]  /*38b0*/  @P5 STG.E.U16 desc[UR36][R6.64+0x10], R28 ;  /* 0x0000101c06005986 */ /* 0x000fe2000c101524 */
[C---:B------:R-:W-:Y:S01]  /*38c0*/  ISETP.GT.AND P4, PT, R3.reuse, RZ, P1 ;  /* 0x000000ff0300720c */ /* 0x040fe20000f84270 */
[----:B------:R-:W-:Y:S01]  /*38d0*/  FMUL R40, R40, R23 ;  /* 0x0000001728287220 */ /* 0x000fe20000400000 */
[----:B------:R-:W-:Y:S01]  /*38e0*/  F2FP.BF16.F32.PACK_AB R31, RZ, R31 ;  /* 0x0000001fff1f723e */ /* 0x000fe200000010ff */
[----:B------:R-:W-:Y:S01]  /*38f0*/  @P3 STG.E.U16 desc[UR36][R6.64+0x12], R29 ;  /* 0x0000121d06003986 */ /* 0x000fe2000c101524 */
[----:B------:R-:W-:Y:S01]  /*3900*/  ISETP.GT.AND P3, PT, R3, 0x8, P0 ;  /* 0x000000080300780c */ /* 0x000fe20000764270 */
[-C--:B------:R-:W-:Y:S01]  /*3910*/  FMUL R41, R41, R23.reuse ;  /* 0x0000001729297220 */ /* 0x080fe20000400000 */
[----:B------:R-:W-:Y:S01]  /*3920*/  ISETP.GT.AND P0, PT, R4, 0x11, PT ;  /* 0x000000110400780c */ /* 0x000fe20003f04270 */
[----:B------:R-:W-:Y:S01]  /*3930*/  @P2 STG.E.U16 desc[UR36][R8.64+0x10], R30 ;  /* 0x0000101e08002986 */ /* 0x000fe2000c101524 */
[----:B------:R-:W-:Y:S01]  /*3940*/  F2FP.BF16.F32.PACK_AB R32, RZ, R32 ;  /* 0x00000020ff20723e */ /* 0x000fe200000010ff */
[-C--:B------:R-:W-:Y:S01]  /*3950*/  FMUL R42, R42, R23.reuse ;  /* 0x000000172a2a7220 */ /* 0x080fe20000400000 */
[----:B------:R-:W-:Y:S01]  /*3960*/  ISETP.GT.AND P5, PT, R3, RZ, P0 ;  /* 0x000000ff0300720c */ /* 0x000fe200007a4270 */
[-C--:B------:R-:W-:Y:S01]  /*3970*/  FMUL R43, R43, R23.reuse ;  /* 0x000000172b2b7220 */ /* 0x080fe20000400000 */
[----:B------:R-:W-:Y:S01]  /*3980*/  ISETP.GT.AND P2, PT, R3, 0x8, P1 ;  /* 0x000000080300780c */ /* 0x000fe20000f44270 */
[-C--:B------:R-:W-:Y:S01]  /*3990*/  FMUL R44, R44, R23.reuse ;  /* 0x000000172c2c7220 */ /* 0x080fe20000400000 */
[----:B------:R-:W-:Y:S01]  /*39a0*/  ISETP.GT.AND P1, PT, R4, 0x18, PT ;  /* 0x000000180400780c */ /* 0x000fe20003f24270 */
[----:B------:R-:W-:Y:S01]  /*39b0*/  FMUL R45, R45, R23 ;  /* 0x000000172d2d7220 */ /* 0x000fe20000400000 */
[----:B------:R-:W-:Y:S01]  /*39c0*/  F2FP.BF16.F32.PACK_AB R33, RZ, R33 ;  /* 0x00000021ff21723e */ /* 0x000fe200000010ff */
[----:B------:R-:W-:Y:S01]  /*39d0*/  @P3 STG.E.U16 desc[UR36][R8.64+0x12], R31 ;  /* 0x0000121f08003986 */ /* 0x000fe2000c101524 */
[C---:B------:R-:W-:Y:S01]  /*39e0*/  ISETP.GT.AND P3, PT, R3.reuse, 0x8, P0 ;  /* 0x000000080300780c */ /* 0x040fe20000764270 */
[-C--:B------:R-:W-:Y:S01]  /*39f0*/  FMUL R46, R46, R23.reuse ;  /* 0x000000172e2e7220 */ /* 0x080fe20000400000 */
[----:B------:R-:W-:Y:S01]  /*3a00*/  ISETP.GT.AND P0, PT, R4, 0x19, PT ;  /* 0x000000190400780c */ /* 0x000fe20003f04270 */
[----:B------:R-:W-:Y:S01]  /*3a10*/  @P4 STG.E.U16 desc[UR36][R6.64+0x20], R32 ;  /* 0x0000202006004986 */ /* 0x000fe2000c101524 */
[----:B------:R-:W-:Y:S01]  /*3a20*/  ISETP.GT.AND P4, PT, R3, RZ, P1 ;  /* 0x000000ff0300720c */ /* 0x000fe20000f84270 */
[-C--:B------:R-:W-:Y:S01]  /*3a30*/  FMUL R47, R47, R23.reuse ;  /* 0x000000172f2f7220 */ /* 0x080fe20000400000 */
[----:B------:R-:W-:Y:S01]  /*3a40*/  F2FP.BF16.F32.PACK_AB R34, RZ, R34 ;  /* 0x00000022ff22723e */ /* 0x000fe200000010ff */
[----:B------:R-:W-:Y:S01]  /*3a50*/  @P5 STG.E.U16 desc[UR36][R6.64+0x22], R33 ;  /* 0x0000222106005986 */ /* 0x000fe2000c101524 */
[----:B------:R-:W-:Y:S01]  /*3a60*/  ISETP.GT.AND P5, PT, R3, RZ, P0 ;  /* 0x000000ff0300720c */ /* 0x000fe200007a4270 */
[----:B------:R-:W-:Y:S01]  /*3a70*/  FMUL R48, R48, R23 ;  /* 0x0000001730307220 */ /* 0x000fe20000400000 */
[----:B------:R-:W-:Y:S01]  /*3a80*/  F2FP.BF16.F32.PACK_AB R35, RZ, R35 ;  /* 0x00000023ff23723e */ /* 0x000fe200000010ff */
[----:B------:R-:W-:Y:S01]  /*3a90*/  @P2 STG.E.U16 desc[UR36][R8.64+0x20], R34 ;  /* 0x0000202208002986 */ /* 0x000fe2000c101524 */
[----:B------:R-:W-:Y:S01]  /*3aa0*/  F2FP.BF16.F32.PACK_AB R36, RZ, R36 ;  /* 0x00000024ff24723e */ /* 0x000fe200000010ff */
[-C--:B------:R-:W-:Y:S01]  /*3ab0*/  FMUL R49, R49, R23.reuse ;  /* 0x0000001731317220 */ /* 0x080fe20000400000 */
[C---:B------:R-:W-:Y:S01]  /*3ac0*/  ISETP.GT.AND P2, PT, R3.reuse, 0x8, P1 ;  /* 0x000000080300780c */ /* 0x040fe20000f44270 */
[----:B------:R-:W-:Y:S01]  /*3ad0*/  @P3 STG.E.U16 desc[UR36][R8.64+0x22], R35 ;  /* 0x0000222308003986 */ /* 0x000fe2000c101524 */
[----:B------:R-:W-:Y:S01]  /*3ae0*/  ISETP.GT.AND P1, PT, R4, 0x20, PT ;  /* 0x000000200400780c */ /* 0x000fe20003f24270 */
[----:B------:R-:W-:Y:S01]  /*3af0*/  FMUL R50, R50, R23 ;  /* 0x0000001732327220 */ /* 0x000fe20000400000 */
[----:B------:R-:W-:Y:S01]  /*3b00*/  F2FP.BF16.F32.PACK_AB R37, RZ, R37 ;  /* 0x00000025ff25723e */ /* 0x000fe200000010ff */
[----:B------:R-:W-:Y:S01]  /*3b10*/  @P4 STG.E.U16 desc[UR36][R6.64+0x30], R36 ;  /* 0x0000302406004986 */ /* 0x000fe2000c101524 */
[----:B------:R-:W-:Y:S01]  /*3b20*/  ISETP.GT.AND P3, PT, R3, 0x8, P0 ;  /* 0x000000080300780c */ /* 0x000fe20000764270 */
[-C--:B------:R-:W-:Y:S01]  /*3b30*/  FMUL R51, R51, R23.reuse ;  /* 0x0000001733337220 */ /* 0x080fe20000400000 */
[----:B------:R-:W-:Y:S01]  /*3b40*/  ISETP.GT.AND P0, PT, R4, 0x21, PT ;  /* 0x000000210400780c */ /* 0x000fe20003f04270 */
[----:B------:R-:W-:Y:S01]  /*3b50*/  @P5 STG.E.U16 desc[UR36][R6.64+0x32], R37 ;  /* 0x0000322506005986 */ /* 0x000fe2000c101524 */
        /* <DEDUP_REMOVED lines=10> */
[----:B------:R-:W-:-:S02]  /*3c00*/  F2FP.BF16.F32.PACK_AB R41, RZ, R41 ;  /* 0x00000029ff29723e */ /* 0x000fc400000010ff */
[C---:B------:R-:W-:Y:S01]  /*3c10*/  ISETP.GT.AND P1, PT, R3.reuse, 0x8, P1 ;  /* 0x000000080300780c */ /* 0x040fe20000f24270 */
[----:B------:R-:W-:Y:S01]  /*3c20*/  @P3 STG.E.U16 desc[UR36][R8.64+0x32], R39 ;  /* 0x0000322708003986 */ /* 0x000fe2000c101524 */
[C---:B------:R-:W-:Y:S02]  /*3c30*/  ISETP.GT.AND P2, PT, R3.reuse, 0x8, P0 ;  /* 0x000000080300780c */ /* 0x040fe40000744270 */
[C---:B------:R-:W-:Y:S01]  /*3c40*/  ISETP.GT.AND P0, PT, R4.reuse, 0x29, PT ;  /* 0x000000290400780c */ /* 0x040fe20003f04270 */
[----:B------:R-:W-:Y:S01]  /*3c50*/  @P4 STG.E.U16 desc[UR36][R6.64+0x40], R40 ;  /* 0x0000402806004986 */ /* 0x000fe2000c101524 */
[----:B------:R-:W-:Y:S02]  /*3c60*/  ISETP.GT.AND P4, PT, R4, 0x28, PT ;  /* 0x000000280400780c */ /* 0x000fe40003f84270 */
[----:B------:R-:W-:Y:S01]  /*3c70*/  F2FP.BF16.F32.PACK_AB R42, RZ, R42 ;  /* 0x0000002aff2a723e */ /* 0x000fe200000010ff */
[----:B------:R-:W-:Y:S01]  /*3c80*/  @P5 STG.E.U16 desc[UR36][R6.64+0x42], R41 ;  /* 0x0000422906005986 */ /* 0x000fe2000c101524 */
[----:B------:R-:W-:-:S02]  /*3c90*/  ISETP.GT.AND P5, PT, R3, RZ, P4 ;  /* 0x000000ff0300720c */ /* 0x000fc400027a4270 */
[C---:B------:R-:W-:Y:S01]  /*3ca0*/  ISETP.GT.AND P3, PT, R3.reuse, RZ, P0 ;  /* 0x000000ff0300720c */ /* 0x040fe20000764270 */
[----:B------:R-:W-:Y:S01]  /*3cb0*/  @P1 STG.E.U16 desc[UR36][R8.64+0x40], R42 ;  /* 0x0000402a08001986 */ /* 0x000fe2000c101524 */
[----:B------:R-:W-:Y:S02]  /*3cc0*/  F2FP.BF16.F32.PACK_AB R43, RZ, R43 ;  /* 0x0000002bff2b723e */ /* 0x000fe400000010ff */
[----:B------:R-:W-:Y:S02]  /*3cd0*/  F2FP.BF16.F32.PACK_AB R44, RZ, R44 ;  /* 0x0000002cff2c723e */ /* 0x000fe400000010ff */
[C---:B------:R-:W-:Y:S01]  /*3ce0*/  ISETP.GT.AND P4, PT, R3.reuse, 0x8, P4 ;  /* 0x000000080300780c */ /* 0x040fe20002784270 */
[----:B------:R-:W-:Y:S01]  /*3cf0*/  @P2 STG.E.U16 desc[UR36][R8.64+0x42], R43 ;  /* 0x0000422b08002986 */ /* 0x000fe2000c101524 */
[----:B------:R-:W-:Y:S02]  /*3d00*/  F2FP.BF16.F32.PACK_AB R45, RZ, R45 ;  /* 0x0000002dff2d723e */ /* 0x000fe400000010ff */
[----:B------:R-:W-:Y:S01]  /*3d10*/  ISETP.GT.AND P2, PT, R4, 0x31, PT ;  /* 0x000000310400780c */ /* 0x000fe20003f44270 */
[----:B------:R-:W-:Y:S01]  /*3d20*/  @P5 STG.E.U16 desc[UR36][R6.64+0x50], R44 ;  /* 0x0000502c06005986 */ /* 0x000fe2000c101524 */
[----:B------:R-:W-:-:S02]  /*3d30*/  ISETP.GT.AND P5, PT, R3, 0x8, P0 ;  /* 0x000000080300780c */ /* 0x000fc400007a4270 */
[C---:B------:R-:W-:Y:S01]  /*3d40*/  ISETP.GT.AND P1, PT, R4.reuse, 0x38, PT ;  /* 0x000000380400780c */ /* 0x040fe20003f24270 */
[----:B------:R-:W-:Y:S01]  /*3d50*/  @P3 STG.E.U16 desc[UR36][R6.64+0x52], R45 ;  /* 0x0000522d06003986 */ /* 0x000fe2000c101524 */
[C---:B------:R-:W-:Y:S02]  /*3d60*/  ISETP.GT.AND P3, PT, R4.reuse, 0x30, PT ;  /* 0x000000300400780c */ /* 0x040fe40003f64270 */
[----:B------:R-:W-:Y:S01]  /*3d70*/  ISETP.GT.AND P0, PT, R4, 0x39, PT ;  /* 0x000000390400780c */ /* 0x000fe20003f04270 */
[----:B------:R-:W-:Y:S01]  /*3d80*/  @P4 IMAD.MOV.U32 R4, RZ, RZ, R8 ;  /* 0x000000ffff044224 */ /* 0x000fe200078e0008 */
[----:B------:R-:W-:Y:S01]  /*3d90*/  F2FP.BF16.F32.PACK_AB R46, RZ, R46 ;  /* 0x0000002eff2e723e */ /* 0x000fe200000010ff */
[----:B------:R-:W-:Y:S01]  /*3da0*/  @P4 IMAD.MOV.U32 R5, RZ, RZ, R9 ;  /* 0x000000ffff054224 */ /* 0x000fe200078e0009 */
[----:B------:R-:W-:Y:S02]  /*3db0*/  F2FP.BF16.F32.PACK_AB R47, RZ, R47 ;  /* 0x0000002fff2f723e */ /* 0x000fe400000010ff */
[----:B------:R-:W-:-:S02]  /*3dc0*/  F2FP.BF16.F32.PACK_AB R48, RZ, R48 ;  /* 0x00000030ff30723e */ /* 0x000fc400000010ff */
[----:B------:R0:W-:Y:S01]  /*3dd0*/  @P4 STG.E.U16 desc[UR36][R4.64+0x50], R46 ;  /* 0x0000502e04004986 */ /* 0x0001e2000c101524 */
[C---:B------:R-:W-:Y:S02]  /*3de0*/  ISETP.GT.AND P4, PT, R3.reuse, RZ, P2 ;  /* 0x000000ff0300720c */ /* 0x040fe40001784270 */
[----:B------:R-:W-:Y:S02]  /*3df0*/  F2FP.BF16.F32.PACK_AB R49, RZ, R49 ;  /* 0x00000031ff31723e */ /* 0x000fe400000010ff */
[----:B------:R-:W-:Y:S02]  /*3e00*/  ISETP.GT.AND P2, PT, R3, 0x8, P2 ;  /* 0x000000080300780c */ /* 0x000fe40001744270 */
[----:B------:R-:W-:Y:S02]  /*3e10*/  F2FP.BF16.F32.PACK_AB R50, RZ, R50 ;  /* 0x00000032ff32723e */ /* 0x000fe400000010ff */
[----:B------:R-:W-:Y:S02]  /*3e20*/  F2FP.BF16.F32.PACK_AB R51, RZ, R51 ;  /* 0x00000033ff33723e */ /* 0x000fe400000010ff */
[----:B------:R-:W-:Y:S01]  /*3e30*/  F2FP.BF16.F32.PACK_AB R52, RZ, R52 ;  /* 0x00000034ff34723e */ /* 0x000fe200000010ff */
[----:B0-----:R-:W-:Y:S01]  /*3e40*/  @P5 IMAD.MOV.U32 R4, RZ, RZ, R8 ;  /* 0x000000ffff045224 */ /* 0x001fe200078e0008 */
[----:B------:R-:W-:Y:S01]  /*3e50*/  F2FP.BF16.F32.PACK_AB R53, RZ, R53 ;  /* 0x00000035ff35723e */ /* 0x000fe200000010ff */
[----:B------:R-:W-:Y:S01]  /*3e60*/  @P5 IMAD.MOV.U32 R5, RZ, RZ, R9 ;  /* 0x000000ffff055224 */ /* 0x000fe200078e0009 */
[----:B------:R-:W-:-:S02]  /*3e70*/  F2FP.BF16.F32.PACK_AB R54, RZ, R54 ;  /* 0x00000036ff36723e */ /* 0x000fc400000010ff */
[----:B------:R-:W-:Y:S02]  /*3e80*/  F2FP.BF16.F32.PACK_AB R55, RZ, R55 ;  /* 0x00000037ff37723e */ /* 0x000fe400000010ff */
[----:B------:R0:W-:Y:S01]  /*3e90*/  @P5 STG.E.U16 desc[UR36][R4.64+0x52], R47 ;  /* 0x0000522f04005986 */ /* 0x0001e2000c101524 */
[C---:B------:R-:W-:Y:S02]  /*3ea0*/  ISETP.GT.AND P5, PT, R3.reuse, RZ, P3 ;  /* 0x000000ff0300720c */ /* 0x040fe40001fa4270 */
[----:B------:R-:W-:-:S11]  /*3eb0*/  ISETP.GT.AND P3, PT, R3, 0x8, P3 ;  /* 0x000000080300780c */ /* 0x000fd60001f64270 */
[----:B0-----:R-:W-:Y:S02]  /*3ec0*/  @P5 IMAD.MOV.U32 R4, RZ, RZ, R6 ;  /* 0x000000ffff045224 */ /* 0x001fe400078e0006 */
[----:B------:R-:W-:-:S05]  /*3ed0*/  @P5 IMAD.MOV.U32 R5, RZ, RZ, R7 ;  /* 0x000000ffff055224 */ /* 0x000fca00078e0007 */
[----:B------:R0:W-:Y:S01]  /*3ee0*/  @P5 STG.E.U16 desc[UR36][R4.64+0x60], R48 ;  /* 0x0000603004005986 */ /* 0x0001e2000c101524 */
[C---:B------:R-:W-:Y:S02]  /*3ef0*/  ISETP.GT.AND P5, PT, R3.reuse, RZ, P0 ;  /* 0x000000ff0300720c */ /* 0x040fe400007a4270 */
[----:B------:R-:W-:Y:S01]  /*3f00*/  ISETP.GT.AND P0, PT, R3, 0x8, P0 ;  /* 0x000000080300780c */ /* 0x000fe20000704270 */
[----:B0-----:R-:W-:Y:S02]  /*3f10*/  @P4 IMAD.MOV.U32 R4, RZ, RZ, R6 ;  /* 0x000000ffff044224 */ /* 0x001fe400078e0006 */
[----:B------:R-:W-:-:S05]  /*3f20*/  @P4 IMAD.MOV.U32 R5, RZ, RZ, R7 ;  /* 0x000000ffff054224 */ /* 0x000fca00078e0007 */
[----:B------:R0:W-:Y:S01]  /*3f30*/  @P4 STG.E.U16 desc[UR36][R4.64+0x62], R49 ;  /* 0x0000623104004986 */ /* 0x0001e2000c101524 */
[C---:B------:R-:W-:Y:S02]  /*3f40*/  ISETP.GT.AND P4, PT, R3.reuse, RZ, P1 ;  /* 0x000000ff0300720c */ /* 0x040fe40000f84270 */
[----:B------:R-:W-:Y:S01]  /*3f50*/  ISETP.GT.AND P1, PT, R3, 0x8, P1 ;  /* 0x000000080300780c */ /* 0x000fe20000f24270 */
[----:B0-----:R-:W-:Y:S02]  /*3f60*/  @P3 IMAD.MOV.U32 R4, RZ, RZ, R8 ;  /* 0x000000ffff043224 */ /* 0x001fe400078e0008 */
[----:B------:R-:W-:-:S05]  /*3f70*/  @P3 IMAD.MOV.U32 R5, RZ, RZ, R9 ;  /* 0x000000ffff053224 */ /* 0x000fca00078e0009 */
[----:B------:R0:W-:Y:S02]  /*3f80*/  @P3 STG.E.U16 desc[UR36][R4.64+0x60], R50 ;  /* 0x0000603204003986 */ /* 0x0001e4000c101524 */
[----:B0-----:R-:W-:Y:S02]  /*3f90*/  @P2 IMAD.MOV.U32 R4, RZ, RZ, R8 ;  /* 0x000000ffff042224 */ /* 0x001fe400078e0008 */
[----:B------:R-:W-:-:S05]  /*3fa0*/  @P2 IMAD.MOV.U32 R5, RZ, RZ, R9 ;  /* 0x000000ffff052224 */ /* 0x000fca00078e0009 */
[----:B------:R0:W-:Y:S02]  /*3fb0*/  @P2 STG.E.U16 desc[UR36][R4.64+0x62], R51 ;  /* 0x0000623304002986 */ /* 0x0001e4000c101524 */
[----:B0-----:R-:W-:Y:S02]  /*3fc0*/  @P4 IMAD.MOV.U32 R4, RZ, RZ, R6 ;  /* 0x000000ffff044224 */ /* 0x001fe400078e0006 */
[----:B------:R-:W-:-:S05]  /*3fd0*/  @P4 IMAD.MOV.U32 R5, RZ, RZ, R7 ;  /* 0x000000ffff054224 */ /* 0x000fca00078e0007 */
[----:B------:R0:W-:Y:S04]  /*3fe0*/  @P4 STG.E.U16 desc[UR36][R4.64+0x70], R52 ;  /* 0x0000703404004986 */ /* 0x0001e8000c101524 */
[----:B------:R1:W-:Y:S01]  /*3ff0*/  @P5 STG.E.U16 desc[UR36][R6.64+0x72], R53 ;  /* 0x0000723506005986 */ /* 0x0003e2000c101524 */
[----:B0-----:R-:W-:Y:S02]  /*4000*/  @P1 IMAD.MOV.U32 R4, RZ, RZ, R8 ;  /* 0x000000ffff041224 */ /* 0x001fe400078e0008 */
[----:B------:R-:W-:-:S05]  /*4010*/  @P1 IMAD.MOV.U32 R5, RZ, RZ, R9 ;  /* 0x000000ffff051224 */ /* 0x000fca00078e0009 */
[----:B------:R1:W-:Y:S04]  /*4020*/  @P1 STG.E.U16 desc[UR36][R4.64+0x70], R54 ;  /* 0x0000703604001986 */ /* 0x0003e8000c101524 */
[----:B------:R1:W-:Y:S02]  /*4030*/  @P0 STG.E.U16 desc[UR36][R8.64+0x72], R55 ;  /* 0x0000723708000986 */ /* 0x0003e4000c101524 */
.L_x_91:
[----:B------:R-:W-:Y:S05]  /*4040*/  BSYNC B0 ;  /* 0x0000000000007941 */ /* 0x000fea0003800000 */
.L_x_29:
[----:B------:R-:W-:Y:S01]  /*4050*/  ULDC UR4, c[0x0][0xc] ;  /* 0x0000030000047ab9 */ /* 0x000fe20000000800 */
[----:B------:R-:W-:Y:S01]  /*4060*/  ULDC UR5, c[0x0][0x10] ;  /* 0x0000040000057ab9 */ /* 0x000fe20000000800 */
[----:B------:R-:W0:Y:S01]  /*4070*/  LDC R3, c[0x0][0x14] ;  /* 0x00000500ff037b82 */ /* 0x000e220000000800 */
[----:B------:R-:W-:Y:S01]  /*4080*/  UIMAD.WIDE.U32 UR4, UR4, UR5, URZ ;  /* 0x00000005040472a5 */ /* 0x000fe2000f8e003f */
[----:B------:R-:W-:Y:S02]  /*4090*/  IMAD.MOV.U32 R59, RZ, RZ, -0x1 ;  /* 0xffffffffff3b7424 */ /* 0x000fe400078e00ff */
[----:B------:R-:W-:-:S03]  /*40a0*/  IMAD.MOV.U32 R57, RZ, RZ, -0x1 ;  /* 0xffffffffff397424 */ /* 0x000fc600078e00ff */
[----:B0-----:R-:W-:-:S04]  /*40b0*/  IMAD.WIDE.U32 R16, R3, UR4, R16 ;  /* 0x0000000403107c25 */ /* 0x001fc8000f8e0010 */
[----:B------:R-:W-:Y:S01]  /*40c0*/  IMAD R3, R3, UR5, RZ ;  /* 0x0000000503037c24 */ /* 0x000fe2000f8e02ff */
[----:B------:R-:W-:Y:S02]  /*40d0*/  ULDC.64 UR4, c[0x0][0x650] ;  /* 0x0001940000047ab9 */ /* 0x000fe40000000a00 */
[----:B------:R-:W-:Y:S01]  /*40e0*/  ISETP.GE.U32.AND P0, PT, R16, UR4, PT ;  /* 0x0000000410007c0c */ /* 0x000fe2000bf06070 */
[--C-:B------:R-:W-:Y:S01]  /*40f0*/  IMAD.IADD R17, R17, 0x1, R3.reuse ;  /* 0x0000000111117824 */ /* 0x100fe200078e0203 */
[----:B------:R-:W-:-:S04]  /*4100*/  PRMT R3, RZ, 0x7610, R3 ;  /* 0x00007610ff037816 */ /* 0x000fc80000000003 */
[----:B------:R-:W-:-:S13]  /*4110*/  ISETP.GE.U32.AND.EX P0, PT, R17, UR5, PT, P0 ;  /* 0x0000000511007c0c */ /* 0x000fda000bf06100 */
[----:B------:R-:W-:Y:S05]  /*4120*/  @P0 BRA `(.L_x_92) ;  /* 0x0000000400640947 */ /* 0x000fea0003800000 */
[----:B---3--:R-:W0:Y:S01]  /*4130*/  S2R R12, SR_CTAID.X ;  /* 0x00000000000c7919 */ /* 0x008e220000002500 */
[----:B-12-4-:R-:W1:Y:S01]  /*4140*/  LDC.64 R10, c[0x0][0x628] ;  /* 0x00018a00ff0a7b82 */ /* 0x016e620000000a00 */
[----:B------:R-:W-:Y:S01]  /*4150*/  ULDC UR4, c[0x0][0x150] ;  /* 0x0000540000047ab9 */ /* 0x000fe20000000800 */
[----:B------:R-:W-:Y:S01]  /*4160*/  IMAD.MOV.U32 R8, RZ, RZ, R16 ;  /* 0x000000ffff087224 */ /* 0x000fe200078e0010 */
[----:B-----5:R-:W2:Y:S01]  /*4170*/  S2R R24, SR_CTAID.Y ;  /* 0x0000000000187919 */ /* 0x020ea20000002600 */
[----:B------:R-:W-:-:S04]  /*4180*/  IMAD.MOV.U32 R9, RZ, RZ, R17 ;  /* 0x000000ffff097224 */ /* 0x000fc800078e0011 */
[----:B------:R-:W3:Y:S08]  /*4190*/  LDC R21, c[0x0][0x144] ;  /* 0x00005100ff157b82 */ /* 0x000ef00000000800 */
[----:B------:R-:W4:Y:S08]  /*41a0*/  LDC R0, c[0x0][0x630] ;  /* 0x00018c00ff007b82 */ /* 0x000f300000000800 */
[----:B------:R-:W2:Y:S01]  /*41b0*/  LDC.64 R14, c[0x0][0x620] ;  /* 0x00018800ff0e7b82 */ /* 0x000ea20000000a00 */
[----:B-1----:R-:W-:-:S04]  /*41c0*/  ISETP.NE.U32.AND P0, PT, R10, RZ, PT ;  /* 0x000000ff0a00720c */ /* 0x002fc80003f05070 */
[----:B------:R-:W-:Y:S02]  /*41d0*/  ISETP.NE.AND.EX P0, PT, R11, RZ, PT, P0 ;  /* 0x000000ff0b00720c */ /* 0x000fe40003f05300 */
[----:B0-----:R-:W-:-:S05]  /*41e0*/  I2FP.F32.U32 R3, R12 ;  /* 0x0000000c00037245 */ /* 0x001fca0000201000 */
[----:B------:R-:W-:-:S04]  /*41f0*/  FMUL R3, R3, UR4 ;  /* 0x0000000403037c20 */ /* 0x000fc80008400000 */
[----:B------:R0:W1:Y:S02]  /*4200*/  F2I.U32.TRUNC.NTZ R20, R3 ;  /* 0x0000000300147305 */ /* 0x000064000020f000 */
[----:B---34-:R-:W-:Y:S05]  /*4210*/  @!P0 BRA `(.L_x_93) ;  /* 0x0000000000288947 */ /* 0x018fea0003800000 */
[----:B0-----:R-:W0:Y:S02]  /*4220*/  LDC R3, c[0x0][0x634] ;  /* 0x00018d00ff037b82 */ /* 0x001e240000000800 */
        /* <DEDUP_REMOVED lines=9> */
.L_x_93:
[----:B------:R-:W3:Y:S01]  /*42c0*/  LDC.64 R28, c[0x0][0x640] ;  /* 0x00019000ff1c7b82 */ /* 0x000ee20000000a00 */
[-CC-:B------:R-:W-:Y:S01]  /*42d0*/  SHF.R.U64 R57, R8, R0.reuse, R9.reuse ;  /* 0x0000000008397219 */ /* 0x180fe20000001209 */
[----:B-1----:R-:W-:Y:S01]  /*42e0*/  IMAD.MOV R20, RZ, RZ, -R20 ;  /* 0x000000ffff147224 */ /* 0x002fe200078e0a14 */
[----:B------:R-:W-:Y:S01]  /*42f0*/  SHF.R.U32.HI R0, RZ, R0, R9 ;  /* 0x00000000ff007219 */ /* 0x000fe20000011609 */
[----:B------:R-:W-:Y:S01]  /*4300*/  ULDC UR4, c[0x0][0x154] ;  /* 0x0000550000047ab9 */ /* 0x000fe20000000800 */
[----:B0-----:R-:W-:Y:S01]  /*4310*/  IADD3 R3, P0, RZ, -R57, RZ ;  /* 0x80000039ff037210 */ /* 0x001fe20007f1e0ff */
[----:B------:R-:W-:Y:S02]  /*4320*/  IMAD R21, R21, R20, R12 ;  /* 0x0000001415157224 */ /* 0x000fe400078e020c */
[----:B------:R-:W0:Y:S01]  /*4330*/  LDC R6, c[0x0][0x618] ;  /* 0x00018600ff067b82 */ /* 0x000e220000000800 */
[----:B------:R-:W-:Y:S02]  /*4340*/  IMAD.MOV.U32 R7, RZ, RZ, 0x1 ;  /* 0x00000001ff077424 */ /* 0x000fe400078e00ff */
[----:B------:R-:W-:-:S04]  /*4350*/  IMAD.X R5, RZ, RZ, ~R0, P0 ;  /* 0x000000ffff057224 */ /* 0x000fc800000e0e00 */
[-C--:B--2---:R-:W-:Y:S01]  /*4360*/  IMAD R0, R5, R14.reuse, RZ ;  /* 0x0000000e05007224 */ /* 0x084fe200078e02ff */
[----:B------:R-:W1:Y:S01]  /*4370*/  LDC R8, c[0x0][0x608] ;  /* 0x00018200ff087b82 */ /* 0x000e620000000800 */
[----:B------:R-:W-:-:S04]  /*4380*/  IMAD.WIDE.U32 R4, R3, R14, R16 ;  /* 0x0000000e03047225 */ /* 0x000fc800078e0010 */
[----:B------:R-:W-:Y:S01]  /*4390*/  IMAD R3, R3, R15, R0 ;  /* 0x0000000f03037224 */ /* 0x000fe200078e0200 */
[----:B------:R-:W-:Y:S02]  /*43a0*/  I2FP.F32.U32 R0, R24 ;  /* 0x0000001800007245 */ /* 0x000fe40000201000 */
[----:B------:R-:W2:Y:S01]  /*43b0*/  LDC R26, c[0x0][0x658] ;  /* 0x00019600ff1a7b82 */ /* 0x000ea20000000800 */
[----:B------:R-:W-:Y:S01]  /*43c0*/  IMAD.IADD R3, R5, 0x1, R3 ;  /* 0x0000000105037824 */ /* 0x000fe200078e0203 */
[----:B---3--:R-:W-:Y:S01]  /*43d0*/  ISETP.NE.U32.AND P0, PT, R28, RZ, PT ;  /* 0x000000ff1c00720c */ /* 0x008fe20003f05070 */
[----:B------:R-:W-:Y:S01]  /*43e0*/  FMUL R0, R0, UR4 ;  /* 0x0000000400007c20 */ /* 0x000fe20008400000 */
[----:B------:R-:W-:Y:S02]  /*43f0*/  IMAD.MOV.U32 R5, RZ, RZ, -0x1 ;  /* 0xffffffffff057424 */ /* 0x000fe400078e00ff */
[----:B------:R-:W-:Y:S01]  /*4400*/  ISETP.NE.AND.EX P0, PT, R29, RZ, PT, P0 ;  /* 0x000000ff1d00720c */ /* 0x000fe20003f05300 */
[----:B------:R3:W4:Y:S01]  /*4410*/  F2I.U32.TRUNC.NTZ R13, R0 ;  /* 0x00000000000d7305 */ /* 0x000722000020f000 */
[----:B------:R-:W3:Y:S01]  /*4420*/  LDC R15, c[0x0][0x148] ;  /* 0x00005200ff0f7b82 */ /* 0x000ee20000000800 */
[----:B0-----:R-:W-:-:S02]  /*4430*/  SHF.R.U64 R12, R4, R6, R3 ;  /* 0x00000006040c7219 */ /* 0x001fc40000001203 */
[----:B------:R-:W-:-:S05]  /*4440*/  SHF.R.U32.HI R3, RZ, R6, R3 ;  /* 0x00000006ff037219 */ /* 0x000fca0000011603 */
[----:B------:R-:W0:Y:S01]  /*4450*/  LDC R20, c[0x0][0x600] ;  /* 0x00018000ff147b82 */ /* 0x000e220000000800 */
[-CC-:B-1----:R-:W-:Y:S02]  /*4460*/  SHF.R.U64 R10, R12, R8.reuse, R3.reuse ;  /* 0x000000080c0a7219 */ /* 0x182fe40000001203 */
[----:B------:R-:W-:-:S05]  /*4470*/  SHF.R.U32.HI R3, RZ, R8, R3 ;  /* 0x00000008ff037219 */ /* 0x000fca0000011603 */
[----:B------:R-:W1:Y:S01]  /*4480*/  LDC R27, c[0x0][0x648] ;  /* 0x00019200ff1b7b82 */ /* 0x000e620000000800 */
[-C--:B--2---:R-:W-:Y:S02]  /*4490*/  SHF.L.U32 R4, R5, R26.reuse, RZ ;  /* 0x0000001a05047219 */ /* 0x084fe400000006ff */
[-CC-:B------:R-:W-:Y:S02]  /*44a0*/  SHF.R.U64 R14, R10, R26.reuse, R3.reuse ;  /* 0x0000001a0a0e7219 */ /* 0x180fe40000001203 */
[----:B------:R-:W-:Y:S02]  /*44b0*/  SHF.R.U32.HI R5, RZ, R26, R3 ;  /* 0x0000001aff057219 */ /* 0x000fe40000011603 */
[----:B------:R-:W-:Y:S01]  /*44c0*/  LOP3.LUT R25, RZ, R4, RZ, 0x33, !PT ;  /* 0x00000004ff197212 */ /* 0x000fe200078e33ff */
[----:B------:R-:W2:Y:S01]  /*44d0*/  LDC R30, c[0x0][0x638] ;  /* 0x00018e00ff1e7b82 */ /* 0x000ea20000000800 */
[----:B------:R-:W-:Y:S01]  /*44e0*/  SHF.L.U32 R26, R7, R26, RZ ;  /* 0x0000001a071a7219 */ /* 0x000fe200000006ff */
[----:B------:R-:W-:-:S06]  /*44f0*/  IMAD.MOV.U32 R4, RZ, RZ, R14 ;  /* 0x000000ffff047224 */ /* 0x000fcc00078e000e */
[----:B------:R-:W0:Y:S01]  /*4500*/  LDC R31, c[0x0][0x610] ;  /* 0x00018400ff1f7b82 */ /* 0x000e220000000800 */
[----:B----4-:R-:W-:Y:S05]  /*4510*/  @!P0 BRA `(.L_x_94) ;  /* 0x0000000000288947 */ /* 0x010fea0003800000 */
[----:B------:R-:W4:Y:S02]  /*4520*/  LDC R3, c[0x0][0x64c] ;  /* 0x00019300ff037b82 */ /* 0x000f240000000800 */
[----:B----4-:R-:W-:-:S05]  /*4530*/  IADD3 R3, P0, R14, R3, RZ ;  /* 0x000000030e037210 */ /* 0x010fca0007f1e0ff */
        /* <DEDUP_REMOVED lines=8> */
.L_x_94:
[----:B------:R-:W-:Y:S01]  /*45c0*/  ISETP.NE.AND P0, PT, R2, 0x1, PT ;  /* 0x000000010200780c */ /* 0x000fe20003f05270 */
[----:B0-----:R-:W-:Y:S01]  /*45d0*/  VIADD R7, R20, 0xffffffff ;  /* 0xffffffff14077836 */ /* 0x001fe20000000000 */
[----:B-1-3--:R-:W-:Y:S01]  /*45e0*/  SHF.R.U64 R0, R4, R27, R5 ;  /* 0x0000001b04007219 */ /* 0x00afe20000001205 */
[----:B------:R-:W-:Y:S01]  /*45f0*/  IMAD.MOV R13, RZ, RZ, -R13 ;  /* 0x000000ffff0d7224 */ /* 0x000fe200078e0a0d */
[----:B------:R-:W-:Y:S01]  /*4600*/  LOP3.LUT R5, R10, R25, RZ, 0xc0, !PT ;  /* 0x000000190a057212 */ /* 0x000fe200078ec0ff */
[----:B------:R-:W-:Y:S01]  /*4610*/  IMAD.MOV.U32 R4, RZ, RZ, 0x1 ;  /* 0x00000001ff047424 */ /* 0x000fe200078e00ff */
[----:B------:R-:W-:Y:S01]  /*4620*/  LOP3.LUT R12, R12, R7, RZ, 0xc0, !PT ;  /* 0x000000070c0c7212 */ /* 0x000fe200078ec0ff */
[----:B------:R-:W-:Y:S02]  /*4630*/  IMAD.MOV R3, RZ, RZ, -R0 ;  /* 0x000000ffff037224 */ /* 0x000fe400078e0a00 */
[----:B------:R-:W-:Y:S02]  /*4640*/  IMAD R0, R26, R0, R5 ;  /* 0x000000001a007224 */ /* 0x000fe400078e0205 */
[----:B--2---:R-:W-:-:S02]  /*4650*/  IMAD R3, R3, R30, R14 ;  /* 0x0000001e03037224 */ /* 0x004fc400078e020e */
[----:B------:R-:W-:Y:S02]  /*4660*/  @P0 IMAD R21, R15, R13, R24 ;  /* 0x0000000d0f150224 */ /* 0x000fe400078e0218 */
[----:B------:R-:W-:Y:S01]  /*4670*/  IMAD R5, R3, R20, R12 ;  /* 0x0000001403057224 */ /* 0x000fe200078e020c */
[----:B------:R-:W-:Y:S01]  /*4680*/  PRMT R3, R4, 0x7610, R3 ;  /* 0x0000761004037816 */ /* 0x000fe20000000003 */
[----:B------:R-:W-:-:S05]  /*4690*/  IMAD R0, R0, R31, R21 ;  /* 0x0000001f00007224 */ /* 0x000fca00078e0215 */
[----:B------:R-:W-:Y:S02]  /*46a0*/  SEL R59, R5, R0, !P0 ;  /* 0x00000000053b7207 */ /* 0x000fe40004000000 */
[----:B------:R-:W-:-:S07]  /*46b0*/  SEL R0, R0, R5, !P0 ;  /* 0x0000000500007207 */ /* 0x000fce0004000000 */
.L_x_92:
[----:B------:R-:W-:Y:S01]  /*46c0*/  LOP3.LUT P0, RZ, R3, 0xff, RZ, 0xc0, !PT ;  /* 0x000000ff03ff7812 */ /* 0x000fe2000780c0ff */
[----:B------:R-:W-:-:S12]  /*46d0*/  IMAD.MOV.U32 R58, RZ, RZ, R0 ;  /* 0x000000ffff3a7224 */ /* 0x000fd800078e0000 */
[----:B------:R-:W-:Y:S05]  /*46e0*/  @P0 BRA `(.L_x_95) ;  /* 0xffffffc800440947 */ /* 0x000fea000383ffff */
[----:B------:R-:W-:Y:S05]  /*46f0*/  EXIT ;  /* 0x000000000000794d */ /* 0x000fea0003800000 */
.L_x_4:
[----:B0-----:R-:W-:Y:S01]  /*4700*/  ULDC.64 UR4, c[0x0][0x650] ;  /* 0x0001940000047ab9 */ /* 0x001fe20000000a00 */
        /* <DEDUP_REMOVED lines=25> */
.L_x_97:
[--C-:B------:R-:W-:Y:S01]  /*48a0*/  SHF.R.U64 R12, R10, R14, R11.reuse ;  /* 0x0000000e0a0c7219 */ /* 0x100fe2000000120b */
[----:B------:R-:W0:Y:S01]  /*48b0*/  LDC R22, c[0x0][0x618] ;  /* 0x00018600ff167b82 */ /* 0x000e220000000800 */
[----:B------:R-:W-:Y:S01]  /*48c0*/  I2FP.F32.U32 R6, R4 ;  /* 0x0000000400067245 */ /* 0x000fe20000201000 */
[----:B------:R-:W-:Y:S01]  /*48d0*/  ULDC UR4, c[0x0][0x150] ;  /* 0x0000540000047ab9 */ /* 0x000fe20000000800 */
[----:B------:R-:W-:Y:S02]  /*48e0*/  SHF.R.U32.HI R5, RZ, R14, R11 ;  /* 0x0000000eff057219 */ /* 0x000fe4000001160b */
[----:B------:R-:W-:Y:S01]  /*48f0*/  IADD3 R9, P0, RZ, -R12, RZ ;  /* 0x8000000cff097210 */ /* 0x000fe20007f1e0ff */
[----:B------:R-:W-:Y:S01]  /*4900*/  FMUL R11, R6, UR4 ;  /* 0x00000004060b7c20 */ /* 0x000fe20008400000 */
[----:B------:R-:W-:Y:S01]  /*4910*/  ULDC UR4, c[0x0][0x154] ;  /* 0x0000550000047ab9 */ /* 0x000fe20000000800 */
[----:B------:R-:W1:Y:S02]  /*4920*/  LDC.64 R24, c[0x0][0x640] ;  /* 0x00019000ff187b82 */ /* 0x000e640000000a00 */
[----:B------:R-:W-:-:S02]  /*4930*/  IMAD.X R5, RZ, RZ, ~R5, P0 ;  /* 0x000000ffff057224 */ /* 0x000fc400000e0e05 */
[----:B------:R-:W2:Y:S01]  /*4940*/  F2I.U32.TRUNC.NTZ R11, R11 ;  /* 0x0000000b000b7305 */ /* 0x000ea2000020f000 */
[----:B------:R-:W-:-:S03]  /*4950*/  IMAD.WIDE.U32 R6, R9, R20, R16 ;  /* 0x0000001409067225 */ /* 0x000fc600078e0010 */
[----:B------:R-:W3:Y:S01]  /*4960*/  LDC R13, c[0x0][0x144] ;  /* 0x00005100ff0d7b82 */ /* 0x000ee20000000800 */
[----:B------:R-:W-:-:S04]  /*4970*/  IMAD R8, R5, R20, RZ ;  /* 0x0000001405087224 */ /* 0x000fc800078e02ff */
[----:B------:R-:W-:Y:S02]  /*4980*/  IMAD R5, R9, R21, R8 ;  /* 0x0000001509057224 */ /* 0x000fe400078e0208 */
[----:B------:R-:W-:Y:S01]  /*4990*/  IMAD.MOV.U32 R8, RZ, RZ, -0x1 ;  /* 0xffffffffff087424 */ /* 0x000fe200078e00ff */
[----:B------:R-:W4:Y:S01]  /*49a0*/  LDC R14, c[0x0][0x608] ;  /* 0x00018200ff0e7b82 */ /* 0x000f220000000800 */
[----:B------:R-:W-:Y:S01]  /*49b0*/  IMAD.IADD R5, R7, 0x1, R5 ;  /* 0x0000000107057824 */ /* 0x000fe200078e0205 */
[----:B------:R-:W-:-:S04]  /*49c0*/  I2FP.F32.U32 R7, R3 ;  /* 0x0000000300077245 */ /* 0x000fc80000201000 */
[-C--:B0-----:R-:W-:Y:S01]  /*49d0*/  SHF.R.U64 R10, R6, R22.reuse, R5 ;  /* 0x00000016060a7219 */ /* 0x081fe20000001205 */
[----:B--2---:R-:W-:Y:S01]  /*49e0*/  IMAD.MOV R6, RZ, RZ, -R11 ;  /* 0x000000ffff067224 */ /* 0x004fe200078e0a0b */
[----:B------:R-:W0:Y:S01]  /*49f0*/  LDC R9, c[0x0][0x658] ;  /* 0x00019600ff097b82 */ /* 0x000e220000000800 */
[----:B-1----:R-:W-:Y:S01]  /*4a00*/  ISETP.NE.U32.AND P0, PT, R24, RZ, PT ;  /* 0x000000ff1800720c */ /* 0x002fe20003f05070 */
[----:B------:R-:W-:Y:S01]  /*4a10*/  FMUL R7, R7, UR4 ;  /* 0x0000000407077c20 */ /* 0x000fe20008400000 */
[----:B------:R-:W-:Y:S02]  /*4a20*/  SHF.R.U32.HI R5, RZ, R22, R5 ;  /* 0x00000016ff057219 */ /* 0x000fe40000011605 */
[----:B------:R-:W-:-:S03]  /*4a30*/  ISETP.NE.AND.EX P0, PT, R25, RZ, PT, P0 ;  /* 0x000000ff1900720c */ /* 0x000fc60003f05300 */
[----:B------:R-:W1:Y:S01]  /*4a40*/  LDC R20, c[0x0][0x148] ;  /* 0x00005200ff147b82 */ /* 0x000e620000000800 */
[----:B---3--:R-:W-:Y:S02]  /*4a50*/  IMAD R23, R13, R6, R4 ;  /* 0x000000060d177224 */ /* 0x008fe400078e0204 */
[----:B------:R-:W-:-:S05]  /*4a60*/  IMAD.MOV.U32 R6, RZ, RZ, 0x1 ;  /* 0x00000001ff067424 */ /* 0x000fca00078e00ff */
[----:B------:R-:W2:Y:S01]  /*4a70*/  LDC R21, c[0x0][0x600] ;  /* 0x00018000ff157b82 */ /* 0x000ea20000000800 */
[-CC-:B----4-:R-:W-:Y:S02]  /*4a80*/  SHF.R.U64 R13, R10, R14.reuse, R5.reuse ;  /* 0x0000000e0a0d7219 */ /* 0x190fe40000001205 */
[----:B------:R-:W-:Y:S02]  /*4a90*/  SHF.R.U32.HI R4, RZ, R14, R5 ;  /* 0x0000000eff047219 */ /* 0x000fe40000011605 */
[----:B------:R3:W4:Y:S03]  /*4aa0*/  F2I.U32.TRUNC.NTZ R14, R7 ;  /* 0x00000007000e7305 */ /* 0x000726000020f000 */
[----:B------:R-:W1:Y:S01]  /*4ab0*/  LDC R26, c[0x0][0x648] ;  /* 0x00019200ff1a7b82 */ /* 0x000e620000000800 */
[-C--:B0-----:R-:W-:Y:S02]  /*4ac0*/  SHF.R.U64 R15, R13, R9.reuse, R4 ;  /* 0x000000090d0f7219 */ /* 0x081fe40000001204 */
[----:B------:R-:W-:-:S02]  /*4ad0*/  SHF.L.U32 R8, R8, R9, RZ ;  /* 0x0000000908087219 */ /* 0x000fc400000006ff */
[-C--:B------:R-:W-:Y:S01]  /*4ae0*/  SHF.R.U32.HI R5, RZ, R9.reuse, R4 ;  /* 0x00000009ff057219 */ /* 0x080fe20000011604 */
[----:B------:R-:W-:Y:S01]  /*4af0*/  IMAD.MOV.U32 R4, RZ, RZ, R15 ;  /* 0x000000ffff047224 */ /* 0x000fe200078e000f */
[----:B------:R-:W-:Y:S01]  /*4b00*/  SHF.L.U32 R22, R6, R9, RZ ;  /* 0x0000000906167219 */ /* 0x000fe200000006ff */
[----:B------:R-:W0:Y:S01]  /*4b10*/  LDC R27, c[0x0][0x638] ;  /* 0x00018e00ff1b7b82 */ /* 0x000e220000000800 */
[----:B------:R-:W-:-:S07]  /*4b20*/  LOP3.LUT R28, RZ, R8, RZ, 0x33, !PT ;  /* 0x00000008ff1c7212 */ /* 0x000fce00078e33ff */
        /* <DEDUP_REMOVED lines=12> */
.L_x_98:
[----:B------:R-:W-:Y:S01]  /*4bf0*/  ISETP.NE.AND P0, PT, R2, 0x1, PT ;  /* 0x000000010200780c */ /* 0x000fe20003f05270 */
[----:B--2---:R-:W-:Y:S01]  /*4c00*/  VIADD R7, R21, 0xffffffff ;  /* 0xffffffff15077836 */ /* 0x004fe20000000000 */
[----:B-1----:R-:W-:Y:S01]  /*4c10*/  SHF.R.U64 R5, R4, R26, R5 ;  /* 0x0000001a04057219 */ /* 0x002fe20000001205 */
[----:B------:R-:W-:Y:S01]  /*4c20*/  IMAD.MOV R14, RZ, RZ, -R14 ;  /* 0x000000ffff0e7224 */ /* 0x000fe200078e0a0e */
[----:B------:R-:W-:Y:S01]  /*4c30*/  LOP3.LUT R4, R13, R28, RZ, 0xc0, !PT ;  /* 0x0000001c0d047212 */ /* 0x000fe200078ec0ff */
[----:B------:R-:W-:Y:S01]  /*4c40*/  IMAD.MOV.U32 R8, RZ, RZ, R12 ;  /* 0x000000ffff087224 */ /* 0x000fe200078e000c */
[----:B------:R-:W-:Y:S01]  /*4c50*/  LOP3.LUT R10, R10, R7, RZ, 0xc0, !PT ;  /* 0x000000070a0a7212 */ /* 0x000fe200078ec0ff */
[----:B------:R-:W-:Y:S02]  /*4c60*/  IMAD.MOV R6, RZ, RZ, -R5 ;  /* 0x000000ffff067224 */ /* 0x000fe400078e0a05 */
[----:B------:R-:W-:-:S04]  /*4c70*/  IMAD R4, R22, R5, R4 ;  /* 0x0000000516047224 */ /* 0x000fc800078e0204 */
[----:B------:R-:W-:Y:S02]  /*4c80*/  @P0 IMAD R23, R20, R14, R3 ;  /* 0x0000000e14170224 */ /* 0x000fe400078e0203 */
[----:B0-----:R-:W-:Y:S02]  /*4c90*/  IMAD R3, R6, R27, R15 ;  /* 0x0000001b06037224 */ /* 0x001fe400078e020f */
[----:B------:R-:W-:Y:S02]  /*4ca0*/  IMAD R7, R4, R29, R23 ;  /* 0x0000001d04077224 */ /* 0x000fe400078e0217 */
[----:B------:R-:W-:Y:S02]  /*4cb0*/  IMAD R4, R3, R21, R10 ;  /* 0x0000001503047224 */ /* 0x000fe400078e020a */
[----:B------:R-:W-:-:S03]  /*4cc0*/  IMAD.MOV.U32 R6, RZ, RZ, 0x1 ;  /* 0x00000001ff067424 */ /* 0x000fc600078e00ff */
[----:B------:R-:W-:Y:S02]  /*4cd0*/  SEL R9, R4, R7, !P0 ;  /* 0x0000000704097207 */ /* 0x000fe40004000000 */
[----:B------:R-:W-:-:S07]  /*4ce0*/  SEL R7, R7, R4, !P0 ;  /* 0x0000000407077207 */ /* 0x000fce0004000000 */
.L_x_96:
[----:B------:R-:W-:-:S08]  /*4cf0*/  NOP ;  /* 0x0000000000007918 */ /* 0x000fd00000000000 */
[----:B------:R-:W0:-:S00]  /*4d00*/  USETMAXREG.DEALLOC.CTAPOOL 0x28 ;  /* 0x00000028000079c8 */ /* 0x000e0000080e0500 */
[----:B0-----:R-:W-:-:S13]  /*4d10*/  ISETP.NE.AND P0, PT, R0, RZ, PT ;  /* 0x000000ff0000720c */ /* 0x001fda0003f05270 */
[----:B------:R-:W-:Y:S05]  /*4d20*/  @P0 EXIT ;  /* 0x000000000000094d */ /* 0x000fea0003800000 */
[----:B------:R-:W-:Y:S01]  /*4d30*/  LOP3.LUT P0, RZ, R6, 0xff, RZ, 0xc0, !PT ;  /* 0x000000ff06ff7812 */ /* 0x000fe2000780c0ff */
[----:B------:R-:W-:Y:S02]  /*4d40*/  IMAD.MOV.U32 R0, RZ, RZ, 0x1 ;  /* 0x00000001ff007424 */ /* 0x000fe400078e00ff */
[----:B------:R-:W-:-:S10]  /*4d50*/  IMAD.MOV.U32 R12, RZ, RZ, RZ ;  /* 0x000000ffff0c7224 */ /* 0x000fd400078e00ff */
[----:B------:R-:W-:Y:S05]  /*4d60*/  @!P0 BRA `(.L_x_99) ;  /* 0x0000000c00508947 */ /* 0x000fea0003800000 */
[----:B------:R-:W0:Y:S01]  /*4d70*/  LDC R0, c[0x0][0x28c] ;  /* 0x0000a300ff007b82 */ /* 0x000e220000000800 */
[----:B------:R-:W-:Y:S01]  /*4d80*/  ULDC UR5, c[0x0][0x658] ;  /* 0x0001960000057ab9 */ /* 0x000fe20000000800 */
[----:B------:R-:W-:Y:S01]  /*4d90*/  UMOV UR7, 0xffffffff ;  /* 0xffffffff00077882 */ /* 0x000fe20000000000 */
[----:B------:R-:W-:Y:S01]  /*4da0*/  ULDC UR6, c[0x0][0xc] ;  /* 0x0000030000067ab9 */ /* 0x000fe20000000800 */
[----:B------:R-:W-:Y:S01]  /*4db0*/  USHF.L.U32 UR8, UR7, UR5, URZ ;  /* 0x0000000507087299 */ /* 0x000fe2000800063f */
[C---:B------:R-:W-:Y:S01]  /*4dc0*/  LOP3.LUT P2, RZ, R18.reuse, 0x7f, RZ, 0xc0, !PT ;  /* 0x0000007f12ff7812 */ /* 0x040fe2000784c0ff */
[----:B------:R-:W-:Y:S01]  /*4dd0*/  UMOV UR9, 0x1 ;  /* 0x0000000100097882 */ /* 0x000fe20000000000 */
[----:B------:R-:W-:Y:S01]  /*4de0*/  ULDC UR7, c[0x0][0x10] ;  /* 0x0000040000077ab9 */ /* 0x000fe20000000800 */
[----:B------:R-:W-:Y:S01]  /*4df0*/  USHF.L.U32 UR21, UR9, UR5, URZ ;  /* 0x0000000509157299 */ /* 0x000fe2000800063f */
[----:B------:R-:W-:Y:S01]  /*4e00*/  LOP3.LUT P0, RZ, R18, 0x1f, RZ, 0xc0, !PT ;  /* 0x0000001f12ff7812 */ /* 0x000fe2000780c0ff */
[----:B------:R-:W-:Y:S01]  /*4e10*/  UIMAD.WIDE.U32 UR6, UR6, UR7, URZ ;  /* 0x00000007060672a5 */ /* 0x000fe2000f8e003f */
[----:B------:R-:W-:Y:S01]  /*4e20*/  BSSY B0, `(.L_x_99) ;  /* 0x00000c8000007945 */ /* 0x000fe20003800000 */
[----:B------:R-:W-:Y:S01]  /*4e30*/  ULDC UR5, c[0x0][0x14] ;  /* 0x0000050000057ab9 */ /* 0x000fe20000000800 */
[----:B------:R-:W-:Y:S01]  /*4e40*/  IMAD.MOV.U32 R13, RZ, RZ, 0x1 ;  /* 0x00000001ff0d7424 */ /* 0x000fe200078e00ff */
[----:B------:R-:W-:Y:S01]  /*4e50*/  UIMAD.WIDE.U32 UR22, UR6, UR5, URZ ;  /* 0x00000005061672a5 */ /* 0x000fe2000f8e003f */
[----:B------:R-:W-:Y:S01]  /*4e60*/  LOP3.LUT R11, R19, 0x2, RZ, 0xfc, !PT ;  /* 0x00000002130b7812 */ /* 0x000fe200078efcff */
[----:B------:R-:W-:Y:S01]  /*4e70*/  UIMAD UR5, UR7, UR5, URZ ;  /* 0x00000005070572a4 */ /* 0x000fe2000f8e023f */
[----:B------:R-:W-:Y:S01]  /*4e80*/  PLOP3.LUT P0, PT, P0, P2, PT, 0x8a, 0x0 ;  /* 0x000000000000781c */ /* 0x000fe20000705172 */
[----:B------:R-:W-:Y:S01]  /*4e90*/  IMAD.MOV.U32 R12, RZ, RZ, RZ ;  /* 0x000000ffff0c7224 */ /* 0x000fe200078e00ff */
[----:B------:R-:W-:Y:S01]  /*4ea0*/  ULDC UR4, c[0x0][0x600] ;  /* 0x0001800000047ab9 */ /* 0x000fe20000000800 */
[----:B------:R-:W-:-:S02]  /*4eb0*/  ULOP3.LUT UR13, URZ, UR8, URZ, 0x33, !UPT ;  /* 0x000000083f0d7292 */ /* 0x000fc4000f8e333f */
[----:B------:R-:W-:Y:S01]  /*4ec0*/  UIADD3 UR4, UR4, -0x1, URZ ;  /* 0xffffffff04047890 */ /* 0x000fe2000fffe03f */
[----:B0-----:R-:W-:Y:S01]  /*4ed0*/  VIADD R0, R0, 0x3f ;  /* 0x0000003f00007836 */ /* 0x001fe20000000000 */
[----:B------:R-:W-:Y:S01]  /*4ee0*/  UIADD3 UR5, UR23, UR5, URZ ;  /* 0x0000000517057290 */ /* 0x000fe2000fffe03f */
[----:B------:R-:W-:-:S03]  /*4ef0*/  ULDC.64 UR30, c[0x0][0x198] ;  /* 0x00006600001e7ab9 */ /* 0x000fc60000000a00 */
[----:B------:R-:W-:-:S04]  /*4f00*/  SHF.R.S32.HI R3, RZ, 0x1f, R0 ;  /* 0x0000001fff037819 */ /* 0x000fc80000011400 */
[----:B------:R-:W-:Y:S01]  /*4f10*/  LEA.HI R3, R3, R0, RZ, 0x6 ;  /* 0x0000000003037211 */ /* 0x000fe200078f30ff */
[----:B------:R-:W-:-:S03]  /*4f20*/  IMAD.MOV.U32 R0, RZ, RZ, 0x1 ;  /* 0x00000001ff007424 */ /* 0x000fc600078e00ff */
[----:B------:R-:W-:-:S05]  /*4f30*/  SHF.R.S32.HI R3, RZ, 0x6, R3 ;  /* 0x00000006ff037819 */ /* 0x000fca0000011403 */
[----:B------:R-:W-:-:S07]  /*4f40*/  VIADD R10, R3, 0x1 ;  /* 0x00000001030a7836 */ /* 0x000fce0000000000 */
.L_x_111:
[----:B------:R-:W-:-:S03]  /*4f50*/  UMOV UR6, 0xffffffff ;  /* 0xffffffff00067882 */ /* 0x000fc60000000000 */
[----:B------:R-:W-:Y:S05]  /*4f60*/  BRA.DIV UR6, `(.L_x_100) ;  /* 0x0000001206707947 */ /* 0x000fea000b800000 */
[----:B------:R-:W-:-:S13]  /*4f70*/  ELECT P6, URZ, PT ;  /* 0x00000000003f782f */ /* 0x000fda00038c0000 */
.L_x_127:
[----:B------:R-:W-:Y:S04]  /*4f80*/  BSSY B1, `(.L_x_101) ;  /* 0x0000040000017945 */ /* 0x000fe80003800000 */
[----:B------:R-:W-:Y:S05]  /*4f90*/  @!P6 BRA `(.L_x_102) ;  /* 0x0000000000f8e947 */ /* 0x000fea0003800000 */
[----:B------:R-:W0:Y:S02]  /*4fa0*/  LDC R4, c[0x0][0x28c] ;  /* 0x0000a300ff047b82 */ /* 0x000e240000000800 */
[----:B0-----:R-:W-:-:S13]  /*4fb0*/  ISETP.GE.AND P1, PT, R4, 0x1, PT ;  /* 0x000000010400780c */ /* 0x001fda0003f26270 */
[----:B------:R-:W-:Y:S05]  /*4fc0*/  @!P1 BRA `(.L_x_102) ;  /* 0x0000000000ec9947 */ /* 0x000fea0003800000 */
[----:B------:R-:W-:Y:S02]  /*4fd0*/  IMAD.SHL.U32 R15, R7, 0x80, RZ ;  /* 0x00000080070f7824 */ /* 0x000fe400078e00ff */
[----:B------:R-:W-:Y:S02]  /*4fe0*/  IMAD.SHL.U32 R18, R9, 0x40, RZ ;  /* 0x0000004009127824 */ /* 0x000fe400078e00ff */
[----:B------:R-:W-:Y:S02]  /*4ff0*/  IMAD.MOV.U32 R20, RZ, RZ, RZ ;  /* 0x000000ffff147224 */ /* 0x000fe400078e00ff */
[----:B------:R-:W-:Y:S02]  /*5000*/  IMAD.MOV.U32 R4, RZ, RZ, R10 ;  /* 0x000000ffff047224 */ /* 0x000fe400078e000a */
[----:B------:R-:W-:Y:S02]  /*5010*/  IMAD.MOV.U32 R5, RZ, RZ, R0 ;  /* 0x000000ffff057224 */ /* 0x000fe400078e0000 */
[----:B------:R-:W-:-:S02]  /*5020*/  IMAD.MOV.U32 R6, RZ, RZ, R12 ;  /* 0x000000ffff067224 */ /* 0x000fc400078e000c */
[----:B------:R-:W-:-:S07]  /*5030*/  VIADD R22, R15, 0x40 ;  /* 0x000000400f167836 */ /* 0x000fce0000000000 */
.L_x_106:
[----:B------:R-:W0:Y:S01]  /*5040*/  S2R R14, SR_CgaCtaId ;  /* 0x00000000000e7919 */ /* 0x000e220000008800 */
[----:B------:R-:W-:Y:S01]  /*5050*/  MOV R7, 0x400 ;  /* 0x0000040000077802 */ /* 0x000fe20000000f00 */
[----:B------:R-:W1:Y:S03]  /*5060*/  @!P2 LDC R9, c[0x0][0x500] ;  /* 0x00014000ff09ab82 */ /* 0x000e660000000800 */
[----:B0-----:R-:W-:Y:S02]  /*5070*/  LEA R21, R14, R7, 0x18 ;  /* 0x000000070e157211 */ /* 0x001fe400078ec0ff */
[----:B------:R-:W-:-:S03]  /*5080*/  SHF.L.U32 R7, R5, 0x1f, RZ ;  /* 0x0000001f05077819 */ /* 0x000fc600000006ff */
[----:B------:R-:W-:-:S04]  /*5090*/  IMAD R14, R6, 0x8, R21 ;  /* 0x00000008060e7824 */ /* 0x000fc800078e0215 */
[----:B------:R-:W0:Y:S02]  /*50a0*/  SYNCS.PHASECHK.TRANS64.TRYWAIT P1, [R14+URZ+0x48], R7 ;  /* 0x000048070e0075a7 */ /* 0x000e24000802017f */
[----:B01----:R-:W-:Y:S05]  /*50b0*/  @!P1 BRA `(.L_x_103) ;  /* 0x00000010003c9947 */ /* 0x003fea0003800000 */
.L_x_128:
[----:B0-----:R-:W-:Y:S01]  /*50c0*/  PRMT R7, R11, 0x9910, RZ ;  /* 0x000099100b077816 */ /* 0x001fe200000000ff */
[----:B------:R0:W-:Y:S03]  /*50d0*/  @!P2 SYNCS.ARRIVE.TRANS64 RZ, [R14+URZ], R9 ;  /* 0x000000090effa9a7 */ /* 0x0001e6000800003f */
[----:B------:R-:W-:-:S13]  /*50e0*/  ISETP.NE.AND P1, PT, R7, 0x2, PT ;  /* 0x000000020700780c */ /* 0x000fda0003f25270 */
[----:B0-----:R-:W-:Y:S05]  /*50f0*/  @P1 BRA `(.L_x_104) ;  /* 0x0000000000041947 */ /* 0x001fea0003800000 */
[----:B------:R-:W-:Y:S01]  /*5100*/  BPT.TRAP 0x1 ;  /* 0x000000040000795c */ /* 0x000fe20000300000 */
.L_x_104:
[----:B------:R-:W-:Y:S05]  /*5110*/  @P0 BRA `(.L_x_105) ;  /* 0x0000000000040947 */ /* 0x000fea0003800000 */
[----:B------:R-:W-:Y:S01]  /*5120*/  BPT.TRAP 0x1 ;  /* 0x000000040000795c */ /* 0x000fe20000300000 */
.L_x_105:
[--C-:B------:R-:W-:Y:S01]  /*5130*/  IMAD R7, R6, 0x4000, R21.reuse ;  /* 0x0000400006077824 */ /* 0x100fe200078e0215 */
[----:B------:R-:W-:Y:S01]  /*5140*/  R2UR UR25, R14 ;  /* 0x000000000e1972ca */ /* 0x000fe200000e0000 */
[----:B------:R-:W-:Y:S01]  /*5150*/  IMAD R21, R6, 0x2000, R21 ;  /* 0x0000200006157824 */ /* 0x000fe200078e0215 */
[----:B------:R-:W-:Y:S01]  /*5160*/  R2UR UR27, R20 ;  /* 0x00000000141b72ca */ /* 0x000fe200000e0000 */
[----:B------:R-:W-:Y:S01]  /*5170*/  VIADD R4, R4, 0xffffffff ;  /* 0xffffffff04047836 */ /* 0x000fe20000000000 */
[----:B------:R-:W-:Y:S01]  /*5180*/  R2UR UR16, R7 ;  /* 0x00000000071072ca */ /* 0x000fe200000e0000 */
[----:B------:R-:W-:Y:S01]  /*5190*/  UIADD3 UR6, UP0, UR30, 0xf0, URZ ;  /* 0x000000f01e067890 */ /* 0x000fe2000ff1e03f */
[----:B------:R-:W-:Y:S01]  /*51a0*/  R2UR UR8, R21 ;  /* 0x00000000150872ca */ /* 0x000fe200000e0000 */
[----:B------:R-:W-:Y:S01]  /*51b0*/  UIADD3 UR32, UP1, UR30, 0x1f0, URZ ;  /* 0x000001f01e207890 */ /* 0x000fe2000ff3e03f */
[----:B------:R-:W-:Y:S01]  /*51c0*/  R2UR UR28, R8 ;  /* 0x00000000081c72ca */ /* 0x000fe200000e0000 */
[----:B------:R-:W-:Y:S01]  /*51d0*/  UIADD3.X UR7, URZ, UR31, URZ, UP0, !UPT ;  /* 0x0000001f3f077290 */ /* 0x000fe200087fe43f */
[----:B------:R-:W-:Y:S01]  /*51e0*/  R2UR UR26, R15 ;  /* 0x000000000f1a72ca */ /* 0x000fe200000e0000 */
[----:B------:R-:W-:Y:S01]  /*51f0*/  VIADD R6, R6, 0x1 ;  /* 0x0000000106067836 */ /* 0x000fe20000000000 */
[----:B------:R-:W-:Y:S01]  /*5200*/  R2UR UR18, R22 ;  /* 0x00000000161272ca */ /* 0x000fe200000e0000 */
[----:B------:R-:W-:Y:S01]  /*5210*/  UIADD3.X UR33, URZ, UR31, URZ, UP1, !UPT ;  /* 0x0000001f3f217290 */ /* 0x000fe20008ffe43f */
[----:B------:R-:W-:Y:S01]  /*5220*/  R2UR UR11, R18 ;  /* 0x00000000120b72ca */ /* 0x000fe200000e0000 */
[----:B------:R-:W-:Y:S01]  /*5230*/  UMOV UR14, 0x0 ;  /* 0x00000000000e7882 */ /* 0x000fe20000000000 */
[----:B------:R-:W-:Y:S01]  /*5240*/  ISETP.GT.AND P3, PT, R4, 0x1, PT ;  /* 0x000000010400780c */ /* 0x000fe20003f64270 */
[----:B------:R-:W-:Y:S01]  /*5250*/  UIADD3 UR24, UR16, 0x180, URZ ;  /* 0x0000018010187890 */ /* 0x000fe2000fffe03f */
[----:B------:R-:W-:Y:S01]  /*5260*/  ISETP.NE.AND P1, PT, R6, 0x9, PT ;  /* 0x000000090600780c */ /* 0x000fe20003f25270 */
[----:B------:R-:W-:Y:S01]  /*5270*/  UIADD3 UR16, UR16, 0x2180, URZ ;  /* 0x0000218010107890 */ /* 0x000fe2000fffe03f */
[----:B------:R-:W-:Y:S01]  /*5280*/  VIADD R20, R20, 0x40 ;  /* 0x0000004014147836 */ /* 0x000fe20000000000 */
[----:B------:R-:W-:Y:S01]  /*5290*/  UIADD3 UR8, UR8, 0x24180, URZ ;  /* 0x0002418008087890 */ /* 0x000fe2000fffe03f */
[----:B------:R-:W-:Y:S01]  /*52a0*/  SEL R14, RZ, 0x1, P1 ;  /* 0x00000001ff0e7807 */ /* 0x000fe20000800000 */
[----:B------:R-:W-:Y:S01]  /*52b0*/  UMOV UR15, 0x10000000 ;  /* 0x10000000000f7882 */ /* 0x000fe20000000000 */
[----:B------:R-:W-:Y:S01]  /*52c0*/  UMOV UR17, UR25 ;  /* 0x0000001900117c82 */ /* 0x000fe20008000000 */
[----:B------:R-:W-:Y:S01]  /*52d0*/  UMOV UR19, UR27 ;  /* 0x0000001b00137c82 */ /* 0x000fe20008000000 */
[----:B------:R-:W-:Y:S01]  /*52e0*/  UMOV UR20, UR28 ;  /* 0x0000001c00147c82 */ /* 0x000fe20008000000 */
[----:B------:R0:W-:Y:S01]  /*52f0*/  UTMALDG.3D [UR24], [UR6], desc[UR14] ;  /* 0x00000e18060075b4 */ /* 0x0001e20008011000 */
[----:B------:R-:W-:Y:S01]  /*5300*/  UMOV UR9, UR25 ;  /* 0x0000001900097c82 */ /* 0x000fe20008000000 */
[----:B------:R-:W-:Y:S01]  /*5310*/  UMOV UR10, UR27 ;  /* 0x0000001b000a7c82 */ /* 0x000fe20008000000 */
[----:B------:R-:W-:Y:S01]  /*5320*/  UMOV UR12, UR28 ;  /* 0x0000001c000c7c82 */ /* 0x000fe20008000000 */
[----:B------:R-:W-:-:S02]  /*5330*/  LOP3.LUT R5, R5, R14, RZ, 0x3c, !PT ;  /* 0x0000000e05057212 */ /* 0x000fc400078e3cff */
[----:B------:R-:W-:Y:S01]  /*5340*/  SEL R6, R6, RZ, P1 ;  /* 0x000000ff06067207 */ /* 0x000fe20000800000 */
[----:B------:R0:W-:Y:S01]  /*5350*/  UTMALDG.3D [UR16], [UR6], desc[UR14] ;  /* 0x00000e10060075b4 */ /* 0x0001e20008011000 */
[----:B------:R0:W-:Y:S02]  /*5360*/  UTMALDG.3D [UR8], [UR32], desc[UR14] ;  /* 0x00000e08200075b4 */ /* 0x0001e40008011000 */
[----:B0-----:R-:W-:Y:S05]  /*5370*/  @P3 BRA `(.L_x_106) ;  /* 0xfffffffc00303947 */ /* 0x001fea000383ffff */
.L_x_102:
[----:B------:R-:W-:Y:S05]  /*5380*/  BSYNC B1 ;  /* 0x0000000000017941 */ /* 0x000fea0003800000 */
.L_x_101:
[----:B------:R-:W-:Y:S01]  /*5390*/  LOP3.LUT P3, RZ, R13, 0xff, RZ, 0xc0, !PT ;  /* 0x000000ff0dff7812 */ /* 0x000fe2000786c0ff */
[----:B------:R-:W-:Y:S01]  /*53a0*/  IMAD.IADD R12, R3, 0x1, R12 ;  /* 0x00000001030c7824 */ /* 0x000fe200078e020c */
[----:B------:R-:W-:Y:S01]  /*53b0*/  IADD3 R16, P4, R16, UR22, RZ ;  /* 0x0000001610107c10 */ /* 0x000fe2000ff9e0ff */
[----:B------:R-:W-:Y:S01]  /*53c0*/  ULDC.64 UR6, c[0x0][0x650] ;  /* 0x0001940000067ab9 */ /* 0x000fe20000000a00 */
[----:B------:R-:W-:Y:S01]  /*53d0*/  BSSY B1, `(.L_x_107) ;  /* 0x000006a000017945 */ /* 0x000fe20003800000 */
[----:B------:R-:W-:Y:S01]  /*53e0*/  IMAD.MOV.U32 R9, RZ, RZ, -0x1 ;  /* 0xffffffffff097424 */ /* 0x000fe200078e00ff */
[----:B------:R-:W-:Y:S01]  /*53f0*/  ISETP.GT.U32.AND P1, PT, R12, 0x8, PT ;  /* 0x000000080c00780c */ /* 0x000fe20003f24070 */
[----:B------:R-:W-:Y:S01]  /*5400*/  IMAD.MOV.U32 R8, RZ, RZ, -0x1 ;  /* 0xffffffffff087424 */ /* 0x000fe200078e00ff */
[----:B------:R-:W-:Y:S02]  /*5410*/  IADD3.X R17, R17, UR5, RZ, P4, !PT ;  /* 0x0000000511117c10 */ /* 0x000fe4000a7fe4ff */
[----:B------:R-:W-:-:S02]  /*5420*/  ISETP.LT.U32.AND P1, PT, R3, 0x9, P1 ;  /* 0x000000090300780c */ /* 0x000fc40000f21070 */
[----:B------:R-:W-:Y:S01]  /*5430*/  PRMT R13, RZ, 0x7610, R13 ;  /* 0x00007610ff0d7816 */ /* 0x000fe2000000000d */
[----:B------:R-:W0:Y:S01]  /*5440*/  @P3 S2R R5, SR_CgaCtaId ;  /* 0x0000000000053919 */ /* 0x000e220000008800 */
[----:B------:R-:W-:-:S04]  /*5450*/  @P3 MOV R4, 0x400 ;  /* 0x0000040000043802 */ /* 0x000fc80000000f00 */
[----:B0-----:R-:W-:Y:S01]  /*5460*/  @P3 LEA R6, R5, R4, 0x18 ;  /* 0x0000000405063211 */ /* 0x001fe200078ec0ff */
[----:B------:R-:W-:-:S03]  /*5470*/  IMAD.WIDE.U32 R4, R12, 0x38e38e39, RZ ;  /* 0x38e38e390c047825 */ /* 0x000fc600078e00ff */
[----:B------:R0:W-:Y:S01]  /*5480*/  @P3 SYNCS.ARRIVE.TRANS64.A1T0 RZ, [R6+URZ+0xa8], RZ ;  /* 0x0000a8ff06ff39a7 */ /* 0x0001e2000810003f */
[----:B------:R-:W-:Y:S02]  /*5490*/  ISETP.GE.U32.AND P3, PT, R3, 0x9, PT ;  /* 0x000000090300780c */ /* 0x000fe40003f66070 */
[----:B------:R-:W-:Y:S02]  /*54a0*/  SHF.R.U32.HI R7, RZ, 0x1, R5 ;  /* 0x00000001ff077819 */ /* 0x000fe40000011605 */
[----:B------:R-:W-:Y:S02]  /*54b0*/  SEL R5, RZ, 0x1, !P1 ;  /* 0x00000001ff057807 */ /* 0x000fe40004800000 */
[----:B------:R-:W-:Y:S01]  /*54c0*/  ISETP.GE.U32.AND P1, PT, R16, UR6, PT ;  /* 0x0000000610007c0c */ /* 0x000fe2000bf26070 */
[----:B------:R-:W-:Y:S01]  /*54d0*/  IMAD R12, R7, -0x9, R12 ;  /* 0xfffffff7070c7824 */ /* 0x000fe200078e020c */
[----:B------:R-:W-:Y:S02]  /*54e0*/  LOP3.LUT R0, R0, R5, RZ, 0x3c, !PT ;  /* 0x0000000500007212 */ /* 0x000fe400078e3cff */
[----:B------:R-:W-:-:S02]  /*54f0*/  ISETP.GE.U32.AND.EX P1, PT, R17, UR7, PT, P1 ;  /* 0x0000000711007c0c */ /* 0x000fc4000bf26110 */
[----:B------:R-:W-:Y:S02]  /*5500*/  PRMT R4, RZ, 0x7610, R4 ;  /* 0x00007610ff047816 */ /* 0x000fe40000000004 */
[----:B------:R-:W-:Y:S01]  /*5510*/  @P3 LOP3.LUT R0, R0, 0x1, R7, 0x78, !PT ;  /* 0x0000000100003812 */ /* 0x000fe200078e7807 */
[----:B------:R-:W-:-:S08]  /*5520*/  IMAD.MOV.U32 R7, RZ, RZ, -0x1 ;  /* 0xffffffffff077424 */ /* 0x000fd000078e00ff */
[----:B0-----:R-:W-:Y:S05]  /*5530*/  @P1 BRA `(.L_x_108) ;  /* 0x00000004004c1947 */ /* 0x001fea0003800000 */
[----:B------:R-:W-:Y:S01]  /*5540*/  ULDC.64 UR6, c[0x0][0x628] ;  /* 0x00018a0000067ab9 */ /* 0x000fe20000000a00 */
[----:B------:R-:W0:Y:S01]  /*5550*/  S2R R15, SR_CTAID.X ;  /* 0x00000000000f7919 */ /* 0x000e220000002500 */
[----:B------:R-:W-:Y:S01]  /*5560*/  ISETP.NE.U32.AND P1, PT, RZ, UR6, PT ;  /* 0x00000006ff007c0c */ /* 0x000fe2000bf25070 */
[----:B------:R-:W-:Y:S01]  /*5570*/  ULDC UR9, c[0x0][0x630] ;  /* 0x00018c0000097ab9 */ /* 0x000fe20000000800 */
[----:B------:R-:W-:Y:S01]  /*5580*/  IMAD.MOV.U32 R4, RZ, RZ, R16 ;  /* 0x000000ffff047224 */ /* 0x000fe200078e0010 */
[----:B------:R-:W1:Y:S01]  /*5590*/  S2R R14, SR_CTAID.Y ;  /* 0x00000000000e7919 */ /* 0x000e620000002600 */
[----:B------:R-:W-:Y:S01]  /*55a0*/  ISETP.NE.AND.EX P1, PT, RZ, UR7, PT, P1 ;  /* 0x00000007ff007c0c */ /* 0x000fe2000bf25310 */
[----:B------:R-:W-:-:S12]  /*55b0*/  IMAD.MOV.U32 R5, RZ, RZ, R17 ;  /* 0x000000ffff057224 */ /* 0x000fd800078e0011 */
[----:B------:R-:W-:Y:S05]  /*55c0*/  @!P1 BRA `(.L_x_109) ;  /* 0x0000000000289947 */ /* 0x000fea0003800000 */
[----:B------:R-:W-:Y:S02]  /*55d0*/  ULDC UR8, c[0x0][0x634] ;  /* 0x00018d0000087ab9 */ /* 0x000fe40000000800 */
[----:B------:R-:W-:-:S05]  /*55e0*/  IADD3 R9, P1, R16, UR8, RZ ;  /* 0x0000000810097c10 */ /* 0x000fca000ff3e0ff */
[----:B------:R-:W-:-:S04]  /*55f0*/  IMAD.X R21, RZ, RZ, R17, P1 ;  /* 0x000000ffff157224 */ /* 0x000fc800008e0611 */
[----:B------:R-:W-:-:S04]  /*5600*/  IMAD.WIDE.U32 R6, R21, UR6, RZ ;  /* 0x0000000615067c25 */ /* 0x000fc8000f8e00ff */
[----:B------:R-:W-:-:S04]  /*5610*/  IMAD.WIDE.U32 R6, P1, R9, UR7, R6 ;  /* 0x0000000709067c25 */ /* 0x000fc8000f820006 */
[----:B------:R-:W-:-:S04]  /*5620*/  IMAD.WIDE.U32 R8, R9, UR6, RZ ;  /* 0x0000000609087c25 */ /* 0x000fc8000f8e00ff */
[----:B------:R-:W-:Y:S01]  /*5630*/  IMAD.X R5, RZ, RZ, RZ, P1 ;  /* 0x000000ffff057224 */ /* 0x000fe200008e06ff */
[----:B------:R-:W-:Y:S01]  /*5640*/  IADD3 RZ, P1, R9, R6, RZ ;  /* 0x0000000609ff7210 */ /* 0x000fe20007f3e0ff */
[----:B------:R-:W-:-:S04]  /*5650*/  IMAD.MOV.U32 R4, RZ, RZ, R7 ;  /* 0x000000ffff047224 */ /* 0x000fc800078e0007 */
[----:B------:R-:W-:-:S08]  /*5660*/  IMAD.WIDE.U32.X R4, R21, UR7, R4, P1 ;  /* 0x0000000715047c25 */ /* 0x000fd000088e0404 */
.L_x_109:
[--C-:B------:R-:W-:Y:S01]  /*5670*/  SHF.R.U64 R8, R4, UR9, R5.reuse ;  /* 0x0000000904087c19 */ /* 0x100fe20008001205 */
[----:B------:R-:W-:Y:S01]  /*5680*/  ULDC.64 UR6, c[0x0][0x620] ;  /* 0x0001880000067ab9 */ /* 0x000fe20000000a00 */
[----:B------:R-:W-:Y:S01]  /*5690*/  SHF.R.U32.HI R4, RZ, UR9, R5 ;  /* 0x00000009ff047c19 */ /* 0x000fe20008011605 */
[----:B------:R-:W2:Y:S01]  /*56a0*/  LDC R24, c[0x0][0x144] ;  /* 0x00005100ff187b82 */ /* 0x000ea20000000800 */
[----:B------:R-:W-:Y:S01]  /*56b0*/  IADD3 R7, P1, RZ, -R8, RZ ;  /* 0x80000008ff077210 */ /* 0x000fe20007f3e0ff */
[----:B------:R-:W-:Y:S01]  /*56c0*/  ULDC.64 UR10, c[0x0][0x640] ;  /* 0x00019000000a7ab9 */ /* 0x000fe20000000a00 */
[----:B0-----:R-:W-:Y:S01]  /*56d0*/  I2FP.F32.U32 R9, R15 ;  /* 0x0000000f00097245 */ /* 0x001fe20000201000 */
[----:B------:R-:W-:Y:S02]  /*56e0*/  ULDC UR8, c[0x0][0x608] ;  /* 0x0001820000087ab9 */ /* 0x000fe40000000800 */
[----:B------:R-:W-:Y:S01]  /*56f0*/  IMAD.X R4, RZ, RZ, ~R4, P1 ;  /* 0x000000ffff047224 */ /* 0x000fe200008e0e04 */
[----:B------:R-:W-:Y:S01]  /*5700*/  ISETP.NE.U32.AND P1, PT, RZ, UR10, PT ;  /* 0x0000000aff007c0c */ /* 0x000fe2000bf25070 */
[----:B------:R-:W0:Y:S02]  /*5710*/  LDC R21, c[0x0][0x148] ;  /* 0x00005200ff157b82 */ /* 0x000e240000000800 */
[----:B------:R-:W-:Y:S01]  /*5720*/  IMAD R6, R4, UR6, RZ ;  /* 0x0000000604067c24 */ /* 0x000fe2000f8e02ff */
[----:B------:R-:W-:Y:S01]  /*5730*/  ISETP.NE.AND.EX P1, PT, RZ, UR11, PT, P1 ;  /* 0x0000000bff007c0c */ /* 0x000fe2000bf25310 */
[----:B------:R-:W-:Y:S01]  /*5740*/  IMAD.WIDE.U32 R4, R7, UR6, R16 ;  /* 0x0000000607047c25 */ /* 0x000fe2000f8e0010 */
[----:B------:R-:W-:-:S03]  /*5750*/  ULDC UR6, c[0x0][0x150] ;  /* 0x0000540000067ab9 */ /* 0x000fc60000000800 */
[----:B------:R-:W-:Y:S02]  /*5760*/  IMAD R7, R7, UR7, R6 ;  /* 0x0000000707077c24 */ /* 0x000fe4000f8e0206 */
[----:B------:R-:W-:Y:S01]  /*5770*/  FMUL R6, R9, UR6 ;  /* 0x0000000609067c20 */ /* 0x000fe20008400000 */
[----:B------:R-:W-:Y:S01]  /*5780*/  ULDC UR6, c[0x0][0x618] ;  /* 0x0001860000067ab9 */ /* 0x000fe20000000800 */
[----:B------:R-:W-:Y:S01]  /*5790*/  ULDC UR7, c[0x0][0x154] ;  /* 0x0000550000077ab9 */ /* 0x000fe20000000800 */
[----:B------:R-:W-:-:S03]  /*57a0*/  IMAD.IADD R5, R5, 0x1, R7 ;  /* 0x0000000105057824 */ /* 0x000fc600078e0207 */
[----:B------:R-:W3:Y:S02]  /*57b0*/  F2I.U32.TRUNC.NTZ R6, R6 ;  /* 0x0000000600067305 */ /* 0x000ee4000020f000 */
[----:B------:R-:W-:Y:S02]  /*57c0*/  SHF.R.U64 R9, R4, UR6, R5 ;  /* 0x0000000604097c19 */ /* 0x000fe40008001205 */
[----:B-1----:R-:W-:-:S05]  /*57d0*/  I2FP.F32.U32 R4, R14 ;  /* 0x0000000e00047245 */ /* 0x002fca0000201000 */
[----:B------:R-:W-:Y:S01]  /*57e0*/  FMUL R22, R4, UR7 ;  /* 0x0000000704167c20 */ /* 0x000fe20008400000 */
[----:B------:R-:W-:Y:S01]  /*57f0*/  SHF.R.U32.HI R4, RZ, UR6, R5 ;  /* 0x00000006ff047c19 */ /* 0x000fe20008011605 */
[----:B------:R-:W-:-:S03]  /*5800*/  ULDC UR6, c[0x0][0x658] ;  /* 0x0001960000067ab9 */ /* 0x000fc60000000800 */
[--C-:B------:R-:W-:Y:S01]  /*5810*/  SHF.R.U64 R20, R9, UR8, R4.reuse ;  /* 0x0000000809147c19 */ /* 0x100fe20008001204 */
[----:B------:R-:W1:Y:S01]  /*5820*/  F2I.U32.TRUNC.NTZ R22, R22 ;  /* 0x0000001600167305 */ /* 0x000e62000020f000 */
[----:B------:R-:W-:Y:S01]  /*5830*/  SHF.R.U32.HI R5, RZ, UR8, R4 ;  /* 0x00000008ff057c19 */ /* 0x000fe20008011604 */
[----:B---3--:R-:W-:-:S03]  /*5840*/  IMAD.MOV R6, RZ, RZ, -R6 ;  /* 0x000000ffff067224 */ /* 0x008fc600078e0a06 */
[----:B------:R-:W-:Y:S01]  /*5850*/  SHF.R.U64 R18, R20, UR6, R5 ;  /* 0x0000000614127c19 */ /* 0x000fe20008001205 */
[----:B--2---:R-:W-:Y:S01]  /*5860*/  IMAD R15, R24, R6, R15 ;  /* 0x00000006180f7224 */ /* 0x004fe200078e020f */
[----:B------:R-:W-:-:S03]  /*5870*/  SHF.R.U32.HI R23, RZ, UR6, R5 ;  /* 0x00000006ff177c19 */ /* 0x000fc60008011605 */
[----:B------:R-:W-:Y:S02]  /*5880*/  IMAD.MOV.U32 R4, RZ, RZ, R18 ;  /* 0x000000ffff047224 */ /* 0x000fe400078e0012 */
[----:B------:R-:W-:Y:S01]  /*5890*/  IMAD.MOV.U32 R5, RZ, RZ, R23 ;  /* 0x000000ffff057224 */ /* 0x000fe200078e0017 */
[----:B-1----:R-:W-:Y:S06]  /*58a0*/  @!P1 BRA `(.L_x_110) ;  /* 0x0000000000289947 */ /* 0x002fec0003800000 */
[----:B------:R-:W-:Y:S02]  /*58b0*/  ULDC UR6, c[0x0][0x64c] ;  /* 0x0001930000067ab9 */ /* 0x000fe40000000800 */
[----:B------:R-:W-:-:S05]  /*58c0*/  IADD3 R5, P1, R18, UR6, RZ ;  /* 0x0000000612057c10 */ /* 0x000fca000ff3e0ff */
[----:B------:R-:W-:-:S04]  /*58d0*/  IMAD.X R23, RZ, RZ, R23, P1 ;  /* 0x000000ffff177224 */ /* 0x000fc800008e0617 */
[----:B------:R-:W-:-:S04]  /*58e0*/  IMAD.WIDE.U32 R6, R23, UR10, RZ ;  /* 0x0000000a17067c25 */ /* 0x000fc8000f8e00ff */
[----:B------:R-:W-:-:S04]  /*58f0*/  IMAD.WIDE.U32 R6, P1, R5, UR11, R6 ;  /* 0x0000000b05067c25 */ /* 0x000fc8000f820006 */
[----:B------:R-:W-:-:S04]  /*5900*/  IMAD.WIDE.U32 R4, R5, UR10, RZ ;  /* 0x0000000a05047c25 */ /* 0x000fc8000f8e00ff */
[----:B------:R-:W-:Y:S01]  /*5910*/  IMAD.MOV.U32 R4, RZ, RZ, R7 ;  /* 0x000000ffff047224 */ /* 0x000fe200078e0007 */
[----:B------:R-:W-:Y:S01]  /*5920*/  IADD3 RZ, P3, R5, R6, RZ ;  /* 0x0000000605ff7210 */ /* 0x000fe20007f7e0ff */
[----:B------:R-:W-:-:S04]  /*5930*/  IMAD.X R5, RZ, RZ, RZ, P1 ;  /* 0x000000ffff057224 */ /* 0x000fc800008e06ff */
[----:B------:R-:W-:-:S08]  /*5940*/  IMAD.WIDE.U32.X R4, R23, UR11, R4, P3 ;  /* 0x0000000b17047c25 */ /* 0x000fd000098e0404 */
.L_x_110:
[----:B------:R-:W-:Y:S01]  /*5950*/  ISETP.NE.AND P1, PT, R2, 0x1, PT ;  /* 0x000000010200780c */ /* 0x000fe20003f25270 */
[----:B------:R-:W-:Y:S01]  /*5960*/  ULDC UR6, c[0x0][0x648] ;  /* 0x0001920000067ab9 */ /* 0x000fe20000000800 */
[----:B------:R-:W-:Y:S01]  /*5970*/  LOP3.LUT R20, R20, UR13, RZ, 0xc0, !PT ;  /* 0x0000000d14147c12 */ /* 0x000fe2000f8ec0ff */
[----:B------:R-:W-:Y:S01]  /*5980*/  IMAD.MOV R22, RZ, RZ, -R22 ;  /* 0x000000ffff167224 */ /* 0x000fe200078e0a16 */
[----:B------:R-:W-:Y:S01]  /*5990*/  SHF.R.U64 R5, R4, UR6, R5 ;  /* 0x0000000604057c19 */ /* 0x000fe20008001205 */
[----:B------:R-:W-:Y:S01]  /*59a0*/  ULDC UR6, c[0x0][0x638] ;  /* 0x00018e0000067ab9 */ /* 0x000fe20000000800 */
[----:B------:R-:W-:Y:S01]  /*59b0*/  LOP3.LUT R9, R9, UR4, RZ, 0xc0, !PT ;  /* 0x0000000409097c12 */ /* 0x000fe2000f8ec0ff */
[----:B------:R-:W-:Y:S01]  /*59c0*/  ULDC UR7, c[0x0][0x610] ;  /* 0x0001840000077ab9 */ /* 0x000fe20000000800 */
[----:B------:R-:W-:Y:S02]  /*59d0*/  IMAD.MOV.U32 R4, RZ, RZ, 0x1 ;  /* 0x00000001ff047424 */ /* 0x000fe400078e00ff */
[----:B------:R-:W-:-:S02]  /*59e0*/  IMAD.MOV R7, RZ, RZ, -R5 ;  /* 0x000000ffff077224 */ /* 0x000fc400078e0a05 */
[----:B------:R-:W-:Y:S02]  /*59f0*/  IMAD R20, R5, UR21, R20 ;  /* 0x0000001505147c24 */ /* 0x000fe4000f8e0214 */
[----:B0-----:R-:W-:Y:S02]  /*5a00*/  @P1 IMAD R15, R21, R22, R14 ;  /* 0x00000016150f1224 */ /* 0x001fe400078e020e */
[----:B------:R-:W-:Y:S01]  /*5a10*/  IMAD R18, R7, UR6, R18 ;  /* 0x0000000607127c24 */ /* 0x000fe2000f8e0212 */
[----:B------:R-:W-:Y:S01]  /*5a20*/  ULDC UR6, c[0x0][0x600] ;  /* 0x0001800000067ab9 */ /* 0x000fe20000000800 */
[----:B------:R-:W-:Y:S02]  /*5a30*/  IMAD R15, R20, UR7, R15 ;  /* 0x00000007140f7c24 */ /* 0x000fe4000f8e020f */
[----:B------:R-:W-:-:S05]  /*5a40*/  IMAD R18, R18, UR6, R9 ;  /* 0x0000000612127c24 */ /* 0x000fca000f8e0209 */
[----:B------:R-:W-:Y:S02]  /*5a50*/  SEL R9, R18, R15, !P1 ;  /* 0x0000000f12097207 */ /* 0x000fe40004800000 */
[----:B------:R-:W-:-:S07]  /*5a60*/  SEL R7, R15, R18, !P1 ;  /* 0x000000120f077207 */ /* 0x000fce0004800000 */
.L_x_108:
[----:B------:R-:W-:Y:S05]  /*5a70*/  BSYNC B1 ;  /* 0x0000000000017941 */ /* 0x000fea0003800000 */
.L_x_107:
[----:B------:R-:W-:-:S13]  /*5a80*/  LOP3.LUT P1, RZ, R4, 0xff, RZ, 0xc0, !PT ;  /* 0x000000ff04ff7812 */ /* 0x000fda000782c0ff */
[----:B------:R-:W-:Y:S05]  /*5a90*/  @P1 BRA `(.L_x_111) ;  /* 0xfffffff4002c1947 */ /* 0x000fea000383ffff */
[----:B------:R-:W-:Y:S05]  /*5aa0*/  BSYNC B0 ;  /* 0x0000000000007941 */ /* 0x000fea0003800000 */
.L_x_99:
[----:B------:R-:W-:-:S03]  /*5ab0*/  UMOV UR6, 0xffffffff ;  /* 0xffffffff00067882 */ /* 0x000fc60000000000 */
[----:B------:R-:W-:Y:S05]  /*5ac0*/  BRA.DIV UR6, `(.L_x_112) ;  /* 0x0000000606cc7947 */ /* 0x000fea000b800000 */
[----:B------:R-:W-:-:S13]  /*5ad0*/  ELECT P6, URZ, PT ;  /* 0x00000000003f782f */ /* 0x000fda00038c0000 */
.L_x_131:
[----:B------:R-:W-:Y:S04]  /*5ae0*/  BSSY B0, `(.L_x_113) ;  /* 0x0000058000007945 */ /* 0x000fe80003800000 */
[----:B------:R-:W-:Y:S05]  /*5af0*/  @!P6 BRA `(.L_x_114) ;  /* 0x000000040058e947 */ /* 0x000fea0003800000 */
[----:B------:R-:W-:-:S04]  /*5b00*/  LOP3.LUT R19, R19, 0x2, RZ, 0xfc, !PT ;  /* 0x0000000213137812 */ /* 0x000fc800078efcff */
[----:B------:R-:W-:-:S13]  /*5b10*/  ISETP.NE.AND P0, PT, R19, 0x3, PT ;  /* 0x000000031300780c */ /* 0x000fda0003f05270 */
[----:B------:R-:W-:Y:S05]  /*5b20*/  @!P0 BRA `(.L_x_115) ;  /* 0x0000000000048947 */ /* 0x000fea0003800000 */
[----:B------:R-:W-:Y:S01]  /*5b30*/  BPT.TRAP 0x1 ;  /* 0x000000040000795c */ /* 0x000fe20000300000 */
.L_x_115:
[----:B------:R-:W0:Y:S01]  /*5b40*/  S2R R3, SR_CgaCtaId ;  /* 0x0000000000037919 */ /* 0x000e220000008800 */
[----:B------:R-:W-:-:S04]  /*5b50*/  MOV R2, 0x400 ;  /* 0x0000040000027802 */ /* 0x000fc80000000f00 */
[----:B0-----:R-:W-:Y:S02]  /*5b60*/  LEA R3, R3, R2, 0x18 ;  /* 0x0000000203037211 */ /* 0x001fe400078ec0ff */
[----:B------:R-:W-:-:S03]  /*5b70*/  SHF.L.U32 R2, R0, 0x1f, RZ ;  /* 0x0000001f00027819 */ /* 0x000fc600000006ff */
[----:B------:R-:W-:-:S04]  /*5b80*/  VIADD R3, R3, 0x48 ;  /* 0x0000004803037836 */ /* 0x000fc80000000000 */
[C---:B------:R-:W-:Y:S02]  /*5b90*/  IMAD R7, R12.reuse, 0x8, R3 ;  /* 0x000000080c077824 */ /* 0x040fe400078e0203 */
[----:B------:R-:W-:Y:S02]  /*5ba0*/  VIADD R12, R12, 0x1 ;  /* 0x000000010c0c7836 */ /* 0x000fe40000000000 */
[----:B------:R-:W0:Y:S03]  /*5bb0*/  SYNCS.PHASECHK.TRANS64.TRYWAIT P0, [R7+URZ], R2 ;  /* 0x00000002070075a7 */ /* 0x000e26000800017f */
[----:B------:R-:W-:-:S04]  /*5bc0*/  ISETP.NE.AND P1, PT, R12, 0x9, PT ;  /* 0x000000090c00780c */ /* 0x000fc80003f25270 */
[----:B------:R-:W-:Y:S02]  /*5bd0*/  SEL R5, RZ, 0x1, P1 ;  /* 0x00000001ff057807 */ /* 0x000fe40000800000 */
[----:B------:R-:W-:Y:S02]  /*5be0*/  SEL R12, R12, RZ, P1 ;  /* 0x000000ff0c0c7207 */ /* 0x000fe40000800000 */
[----:B------:R-:W-:-:S03]  /*5bf0*/  LOP3.LUT R5, R0, R5, RZ, 0x3c, !PT ;  /* 0x0000000500057212 */ /* 0x000fc600078e3cff */
[----:B------:R-:W-:Y:S01]  /*5c00*/  IMAD R9, R12, 0x8, R3 ;  /* 0x000000080c097824 */ /* 0x000fe200078e0203 */
[----:B------:R-:W-:Y:S01]  /*5c10*/  SHF.L.U32 R4, R5, 0x1f, RZ ;  /* 0x0000001f05047819 */ /* 0x000fe200000006ff */
[----:B0-----:R-:W-:Y:S06]  /*5c20*/  @!P0 BRA `(.L_x_116) ;  /* 0x0000000400948947 */ /* 0x001fec0003800000 */
.L_x_132:
[----:B------:R-:W1:Y:S01]  /*5c30*/  SYNCS.PHASECHK.TRANS64.TRYWAIT P0, [R9+URZ], R4 ;  /* 0x00000004090075a7 */ /* 0x000e62000800017f */
[----:B------:R-:W-:-:S05]  /*5c40*/  VIADD R0, R12, 0x1 ;  /* 0x000000010c007836 */ /* 0x000fca0000000000 */
[----:B------:R-:W-:-:S04]  /*5c50*/  ISETP.NE.AND P1, PT, R0, 0x9, PT ;  /* 0x000000090000780c */ /* 0x000fc80003f25270 */
[----:B0-----:R-:W-:Y:S02]  /*5c60*/  SEL R2, RZ, 0x1, P1 ;  /* 0x00000001ff027807 */ /* 0x001fe40000800000 */
[----:B------:R-:W-:Y:S02]  /*5c70*/  SEL R0, R0, RZ, P1 ;  /* 0x000000ff00007207 */ /* 0x000fe40000800000 */
[----:B------:R-:W-:-:S03]  /*5c80*/  LOP3.LUT R7, R5, R2, RZ, 0x3c, !PT ;  /* 0x0000000205077212 */ /* 0x000fc600078e3cff */
[----:B------:R-:W-:Y:S01]  /*5c90*/  IMAD R6, R0, 0x8, R3 ;  /* 0x0000000800067824 */ /* 0x000fe200078e0203 */
[----:B------:R-:W-:Y:S01]  /*5ca0*/  SHF.L.U32 R5, R7, 0x1f, RZ ;  /* 0x0000001f07057819 */ /* 0x000fe200000006ff */
[----:B-1----:R-:W-:Y:S06]  /*5cb0*/  @!P0 BRA `(.L_x_117) ;  /* 0x0000000400848947 */ /* 0x002fec0003800000 */
.L_x_133:
[----:B------:R-:W1:Y:S01]  /*5cc0*/  SYNCS.PHASECHK.TRANS64.TRYWAIT P0, [R6+URZ], R5 ;  /* 0x00000005060075a7 */ /* 0x000e62000800017f */
[----:B------:R-:W-:-:S05]  /*5cd0*/  VIADD R0, R0, 0x1 ;  /* 0x0000000100007836 */ /* 0x000fca0000000000 */
[----:B------:R-:W-:-:S04]  /*5ce0*/  ISETP.NE.AND P1, PT, R0, 0x9, PT ;  /* 0x000000090000780c */ /* 0x000fc80003f25270 */
[----:B------:R-:W-:Y:S02]  /*5cf0*/  SEL R2, RZ, 0x1, P1 ;  /* 0x00000001ff027807 */ /* 0x000fe40000800000 */
[----:B------:R-:W-:Y:S02]  /*5d00*/  SEL R0, R0, RZ, P1 ;  /* 0x000000ff00007207 */ /* 0x000fe40000800000 */
[----:B------:R-:W-:-:S03]  /*5d10*/  LOP3.LUT R7, R7, R2, RZ, 0x3c, !PT ;  /* 0x0000000207077212 */ /* 0x000fc600078e3cff */
[----:B0-----:R-:W-:Y:S01]  /*5d20*/  IMAD R9, R0, 0x8, R3 ;  /* 0x0000000800097824 */ /* 0x001fe200078e0203 */
[----:B------:R-:W-:Y:S01]  /*5d30*/  SHF.L.U32 R4, R7, 0x1f, RZ ;  /* 0x0000001f07047819 */ /* 0x000fe200000006ff */
[----:B-1----:R-:W-:Y:S06]  /*5d40*/  @!P0 BRA `(.L_x_118) ;  /* 0x0000000400748947 */ /* 0x002fec0003800000 */
.L_x_134:
        /* <DEDUP_REMOVED lines=9> */
.L_x_135:
        /* <DEDUP_REMOVED lines=9> */
.L_x_136:
        /* <DEDUP_REMOVED lines=9> */
.L_x_137:
        /* <DEDUP_REMOVED lines=9> */
.L_x_138:
[----:B------:R-:W1:Y:S01]  /*5f90*/  SYNCS.PHASECHK.TRANS64.TRYWAIT P0, [R9+URZ], R4 ;  /* 0x00000004090075a7 */ /* 0x000e62000800017f */
[----:B------:R-:W-:-:S05]  /*5fa0*/  VIADD R0, R0, 0x1 ;  /* 0x0000000100007836 */ /* 0x000fca0000000000 */
[----:B------:R-:W-:-:S04]  /*5fb0*/  ISETP.NE.AND P1, PT, R0, 0x9, PT ;  /* 0x000000090000780c */ /* 0x000fc80003f25270 */
[----:B------:R-:W-:Y:S02]  /*5fc0*/  SEL R2, RZ, 0x1, P1 ;  /* 0x00000001ff027807 */ /* 0x000fe40000800000 */
[----:B------:R-:W-:Y:S02]  /*5fd0*/  SEL R0, R0, RZ, P1 ;  /* 0x000000ff00007207 */ /* 0x000fe40000800000 */
[----:B------:R-:W-:Y:S01]  /*5fe0*/  LOP3.LUT R2, R7, R2, RZ, 0x3c, !PT ;  /* 0x0000000207027212 */ /* 0x000fe200078e3cff */
[----:B-1----:R-:W-:Y:S06]  /*5ff0*/  @!P0 BRA `(.L_x_123) ;  /* 0x00000004002c8947 */ /* 0x002fec0003800000 */
.L_x_139:
[----:B------:R-:W-:Y:S01]  /*6000*/  IMAD R3, R0, 0x8, R3 ;  /* 0x0000000800037824 */ /* 0x000fe200078e0203 */
[----:B------:R-:W-:-:S07]  /*6010*/  SHF.L.U32 R0, R2, 0x1f, RZ ;  /* 0x0000001f02007819 */ /* 0x000fce00000006ff */
.L_x_124:
[----:B--2---:R2:W3:Y:S02]  /*6020*/  SYNCS.PHASECHK.TRANS64.TRYWAIT P0, [R3+URZ], R0 ;  /* 0x00000000030075a7 */ /* 0x0044e4000800017f */
[----:B---3--:R-:W-:Y:S05]  /*6030*/  @!P0 NANOSLEEP.SYNCS 0x989680 ;  /* 0x009896800000895d */ /* 0x008fea0003900000 */
[----:B------:R-:W3:Y:S02]  /*6040*/  @!P0 SYNCS.PHASECHK.TRANS64 P0, [R3+URZ], R0 ;  /* 0x00000000030085a7 */ /* 0x000ee4000800007f */
[----:B---3--:R-:W-:Y:S05]  /*6050*/  @!P0 BRA `(.L_x_124) ;  /* 0xfffffffc00f08947 */ /* 0x008fea000383ffff */
.L_x_114:
[----:B------:R-:W-:Y:S05]  /*6060*/  BSYNC B0 ;  /* 0x0000000000007941 */ /* 0x000fea0003800000 */
.L_x_113:
[----:B------:R-:W-:Y:S05]  /*6070*/  EXIT ;  /* 0x000000000000794d */ /* 0x000fea0003800000 */
.L_x_18:
[----:B---3--:R3:W4:Y:S02]  /*6080*/  SYNCS.PHASECHK.TRANS64.TRYWAIT P1, [R3+URZ], R0 ;  /* 0x00000000030075a7 */ /* 0x008724000802017f */
[----:B----4-:R-:W-:Y:S05]  /*6090*/  @!P1 NANOSLEEP.SYNCS 0x989680 ;  /* 0x009896800000995d */ /* 0x010fea0003900000 */
[----:B------:R-:W4:Y:S02]  /*60a0*/  @!P1 SYNCS.PHASECHK.TRANS64 P1, [R3+URZ], R0 ;  /* 0x00000000030095a7 */ /* 0x000f24000802007f */
[----:B----4-:R-:W-:Y:S05]  /*60b0*/  @!P1 BRA `(.L_x_18) ;  /* 0xfffffffc00f09947 */ /* 0x010fea000383ffff */
[----:B------:R-:W-:Y:S05]  /*60c0*/  BRA `(.L_x_17) ;  /* 0xffffffb000847947 */ /* 0x000fea000383ffff */
.L_x_23:
[----:B-1----:R-:W-:-:S04]  /*60d0*/  IMAD.U32 R4, RZ, RZ, UR7 ;  /* 0x00000007ff047e24 */ /* 0x002fc8000f8e00ff */
[----:B------:R1:W2:Y:S03]  /*60e0*/  SYNCS.PHASECHK.TRANS64.TRYWAIT P1, [R4+URZ], R3 ;  /* 0x00000003040075a7 */ /* 0x0002a6000802017f */
[----:B--2---:R-:W-:Y:S05]  /*60f0*/  @!P1 NANOSLEEP.SYNCS 0x989680 ;  /* 0x009896800000995d */ /* 0x004fea0003900000 */
[----:B------:R-:W2:Y:S02]  /*6100*/  @!P1 SYNCS.PHASECHK.TRANS64 P1, [R4+URZ], R3 ;  /* 0x00000003040095a7 */ /* 0x000ea4000802007f */
[----:B--2---:R-:W-:Y:S05]  /*6110*/  @!P1 BRA `(.L_x_23) ;  /* 0xfffffffc00ec9947 */ /* 0x004fea000383ffff */
[----:B------:R-:W-:Y:S05]  /*6120*/  BRA `(.L_x_22) ;  /* 0xffffffb400607947 */ /* 0x000fea000383ffff */
.L_x_100:
[----:B------:R-:W-:Y:S01]  /*6130*/  BSSY B1, `(.L_x_125) ;  /* 0x0000006000017945 */ /* 0x000fe20003800000 */
[----:B------:R-:W-:-:S07]  /*6140*/  IMAD.MOV.U32 R15, RZ, RZ, -0x1 ;  /* 0xffffffffff0f7424 */ /* 0x000fce00078e00ff */
[----:B------:R-:W-:Y:S05]  /*6150*/  WARPSYNC.COLLECTIVE R15, `(.L_x_126) ;  /* 0x000000000f0c7348 */ /* 0x000fea0003c00000 */
[----:B------:R-:W-:Y:S02]  /*6160*/  ELECT P6, UR62, PT ;  /* 0x00000000003e782f */ /* 0x000fe400038c0000 */
[----:B------:R-:W-:Y:S01]  /*6170*/  MOV R14, UR62 ;  /* 0x0000003e000e7c02 */ /* 0x000fe20008000f00 */
[----:B------:R-:W-:Y:S10]  /*6180*/  ENDCOLLECTIVE ;  /* 0x000000000000791b */ /* 0x000ff40003800000 */
.L_x_126:
[----:B------:R-:W-:Y:S05]  /*6190*/  BSYNC B1 ;  /* 0x0000000000017941 */ /* 0x000fea0003800000 */
.L_x_125:
[----:B------:R-:W-:Y:S05]  /*61a0*/  BRA `(.L_x_127) ;  /* 0xffffffec00747947 */ /* 0x000fea000383ffff */
.L_x_103:
[----:B0-----:R0:W1:Y:S02]  /*61b0*/  SYNCS.PHASECHK.TRANS64.TRYWAIT P1, [R14+URZ+0x48], R7 ;  /* 0x000048070e0075a7 */ /* 0x001064000802017f */
[----:B-1----:R-:W-:Y:S05]  /*61c0*/  @!P1 NANOSLEEP.SYNCS 0x989680 ;  /* 0x009896800000995d */ /* 0x002fea0003900000 */
[----:B------:R-:W1:Y:S02]  /*61d0*/  @!P1 SYNCS.PHASECHK.TRANS64 P1, [R14+URZ+0x48], R7 ;  /* 0x000048070e0095a7 */ /* 0x000e64000802007f */
[----:B-1----:R-:W-:Y:S05]  /*61e0*/  @!P1 BRA `(.L_x_103) ;  /* 0xfffffffc00f09947 */ /* 0x002fea000383ffff */
[----:B------:R-:W-:Y:S05]  /*61f0*/  BRA `(.L_x_128) ;  /* 0xffffffec00b07947 */ /* 0x000fea000383ffff */
.L_x_112:
[----:B------:R-:W-:Y:S01]  /*6200*/  BSSY B0, `(.L_x_129) ;  /* 0x0000006000007945 */ /* 0x000fe20003800000 */
[----:B------:R-:W-:-:S07]  /*6210*/  IMAD.MOV.U32 R15, RZ, RZ, -0x1 ;  /* 0xffffffffff0f7424 */ /* 0x000fce00078e00ff */
[----:B------:R-:W-:Y:S05]  /*6220*/  WARPSYNC.COLLECTIVE R15, `(.L_x_130) ;  /* 0x000000000f0c7348 */ /* 0x000fea0003c00000 */
[----:B------:R-:W-:Y:S02]  /*6230*/  ELECT P6, UR62, PT ;  /* 0x00000000003e782f */ /* 0x000fe400038c0000 */
[----:B------:R-:W-:Y:S01]  /*6240*/  MOV R14, UR62 ;  /* 0x0000003e000e7c02 */ /* 0x000fe20008000f00 */
[----:B------:R-:W-:Y:S10]  /*6250*/  ENDCOLLECTIVE ;  /* 0x000000000000791b */ /* 0x000ff40003800000 */
.L_x_130:
[----:B------:R-:W-:Y:S05]  /*6260*/  BSYNC B0 ;  /* 0x0000000000007941 */ /* 0x000fea0003800000 */
.L_x_129:
[----:B------:R-:W-:Y:S05]  /*6270*/  BRA `(.L_x_131) ;  /* 0xfffffff800187947 */ /* 0x000fea000383ffff */
.L_x_116:
[----:B0-----:R0:W1:Y:S02]  /*6280*/  SYNCS.PHASECHK.TRANS64.TRYWAIT P0, [R7+URZ], R2 ;  /* 0x00000002070075a7 */ /* 0x001064000800017f */
[----:B-1----:R-:W-:Y:S05]  /*6290*/  @!P0 NANOSLEEP.SYNCS 0x989680 ;  /* 0x009896800000895d */ /* 0x002fea0003900000 */
[----:B------:R-:W1:Y:S02]  /*62a0*/  @!P0 SYNCS.PHASECHK.TRANS64 P0, [R7+URZ], R2 ;  /* 0x00000002070085a7 */ /* 0x000e64000800007f */
[----:B-1----:R-:W-:Y:S05]  /*62b0*/  @!P0 BRA `(.L_x_116) ;  /* 0xfffffffc00f08947 */ /* 0x002fea000383ffff */
[----:B------:R-:W-:Y:S05]  /*62c0*/  BRA `(.L_x_132) ;  /* 0xfffffff800587947 */ /* 0x000fea000383ffff */
.L_x_117:
[----:B0-----:R0:W1:Y:S02]  /*62d0*/  SYNCS.PHASECHK.TRANS64.TRYWAIT P0, [R9+URZ], R4 ;  /* 0x00000004090075a7 */ /* 0x001064000800017f */
[----:B-1----:R-:W-:Y:S05]  /*62e0*/  @!P0 NANOSLEEP.SYNCS 0x989680 ;  /* 0x009896800000895d */ /* 0x002fea0003900000 */
[----:B------:R-:W1:Y:S02]  /*62f0*/  @!P0 SYNCS.PHASECHK.TRANS64 P0, [R9+URZ], R4 ;  /* 0x00000004090085a7 */ /* 0x000e64000800007f */
[----:B-1----:R-:W-:Y:S05]  /*6300*/  @!P0 BRA `(.L_x_117) ;  /* 0xfffffffc00f08947 */ /* 0x002fea000383ffff */
[----:B------:R-:W-:Y:S05]  /*6310*/  BRA `(.L_x_133) ;  /* 0xfffffff800687947 */ /* 0x000fea000383ffff */
.L_x_118:
[----:B0-----:R0:W1:Y:S02]  /*6320*/  SYNCS.PHASECHK.TRANS64.TRYWAIT P0, [R6+URZ], R5 ;  /* 0x00000005060075a7 */ /* 0x001064000800017f */
[----:B-1----:R-:W-:Y:S05]  /*6330*/  @!P0 NANOSLEEP.SYNCS 0x989680 ;  /* 0x009896800000895d */ /* 0x002fea0003900000 */
[----:B------:R-:W1:Y:S02]  /*6340*/  @!P0 SYNCS.PHASECHK.TRANS64 P0, [R6+URZ], R5 ;  /* 0x00000005060085a7 */ /* 0x000e64000800007f */
[----:B-1----:R-:W-:Y:S05]  /*6350*/  @!P0 BRA `(.L_x_118) ;  /* 0xfffffffc00f08947 */ /* 0x002fea000383ffff */
[----:B------:R-:W-:Y:S05]  /*6360*/  BRA `(.L_x_134) ;  /* 0xfffffff800787947 */ /* 0x000fea000383ffff */
.L_x_119:
[----:B0-----:R0:W1:Y:S02]  /*6370*/  SYNCS.PHASECHK.TRANS64.TRYWAIT P0, [R9+URZ], R4 ;  /* 0x00000004090075a7 */ /* 0x001064000800017f */
[----:B-1----:R-:W-:Y:S05]  /*6380*/  @!P0 NANOSLEEP.SYNCS 0x989680 ;  /* 0x009896800000895d */ /* 0x002fea0003900000 */
[----:B------:R-:W1:Y:S02]  /*6390*/  @!P0 SYNCS.PHASECHK.TRANS64 P0, [R9+URZ], R4 ;  /* 0x00000004090085a7 */ /* 0x000e64000800007f */
[----:B-1----:R-:W-:Y:S05]  /*63a0*/  @!P0 BRA `(.L_x_119) ;  /* 0xfffffffc00f08947 */ /* 0x002fea000383ffff */
[----:B------:R-:W-:Y:S05]  /*63b0*/  BRA `(.L_x_135) ;  /* 0xfffffff800887947 */ /* 0x000fea000383ffff */
.L_x_120:
[----:B0-----:R0:W1:Y:S02]  /*63c0*/  SYNCS.PHASECHK.TRANS64.TRYWAIT P0, [R6+URZ], R5 ;  /* 0x00000005060075a7 */ /* 0x001064000800017f */
[----:B-1----:R-:W-:Y:S05]  /*63d0*/  @!P0 NANOSLEEP.SYNCS 0x989680 ;  /* 0x009896800000895d */ /* 0x002fea0003900000 */
[----:B------:R-:W1:Y:S02]  /*63e0*/  @!P0 SYNCS.PHASECHK.TRANS64 P0, [R6+URZ], R5 ;  /* 0x00000005060085a7 */ /* 0x000e64000800007f */
[----:B-1----:R-:W-:Y:S05]  /*63f0*/  @!P0 BRA `(.L_x_120) ;  /* 0xfffffffc00f08947 */ /* 0x002fea000383ffff */
[----:B------:R-:W-:Y:S05]  /*6400*/  BRA `(.L_x_136) ;  /* 0xfffffff800987947 */ /* 0x000fea000383ffff */
.L_x_121:
[----:B0-----:R0:W1:Y:S02]  /*6410*/  SYNCS.PHASECHK.TRANS64.TRYWAIT P0, [R9+URZ], R4 ;  /* 0x00000004090075a7 */ /* 0x001064000800017f */
[----:B-1----:R-:W-:Y:S05]  /*6420*/  @!P0 NANOSLEEP.SYNCS 0x989680 ;  /* 0x009896800000895d */ /* 0x002fea0003900000 */
[----:B------:R-:W1:Y:S02]  /*6430*/  @!P0 SYNCS.PHASECHK.TRANS64 P0, [R9+URZ], R4 ;  /* 0x00000004090085a7 */ /* 0x000e64000800007f */
[----:B-1----:R-:W-:Y:S05]  /*6440*/  @!P0 BRA `(.L_x_121) ;  /* 0xfffffffc00f08947 */ /* 0x002fea000383ffff */
[----:B------:R-:W-:Y:S05]  /*6450*/  BRA `(.L_x_137) ;  /* 0xfffffff800a87947 */ /* 0x000fea000383ffff */
.L_x_122:
[----:B0-----:R0:W1:Y:S02]  /*6460*/  SYNCS.PHASECHK.TRANS64.TRYWAIT P0, [R6+URZ], R5 ;  /* 0x00000005060075a7 */ /* 0x001064000800017f */
[----:B-1----:R-:W-:Y:S05]  /*6470*/  @!P0 NANOSLEEP.SYNCS 0x989680 ;  /* 0x009896800000895d */ /* 0x002fea0003900000 */
[----:B------:R-:W1:Y:S02]  /*6480*/  @!P0 SYNCS.PHASECHK.TRANS64 P0, [R6+URZ], R5 ;  /* 0x00000005060085a7 */ /* 0x000e64000800007f */
[----:B-1----:R-:W-:Y:S05]  /*6490*/  @!P0 BRA `(.L_x_122) ;  /* 0xfffffffc00f08947 */ /* 0x002fea000383ffff */
[----:B------:R-:W-:Y:S05]  /*64a0*/  BRA `(.L_x_138) ;  /* 0xfffffff800b87947 */ /* 0x000fea000383ffff */
.L_x_123:
[----:B-1----:R1:W2:Y:S02]  /*64b0*/  SYNCS.PHASECHK.TRANS64.TRYWAIT P0, [R9+URZ], R4 ;  /* 0x00000004090075a7 */ /* 0x0022a4000800017f */
[----:B--2---:R-:W-:Y:S05]  /*64c0*/  @!P0 NANOSLEEP.SYNCS 0x989680 ;  /* 0x009896800000895d */ /* 0x004fea0003900000 */
[----:B------:R-:W2:Y:S02]  /*64d0*/  @!P0 SYNCS.PHASECHK.TRANS64 P0, [R9+URZ], R4 ;  /* 0x00000004090085a7 */ /* 0x000ea4000800007f */
[----:B--2---:R-:W-:Y:S05]  /*64e0*/  @!P0 BRA `(.L_x_123) ;  /* 0xfffffffc00f08947 */ /* 0x004fea000383ffff */
[----:B------:R-:W-:Y:S05]  /*64f0*/  BRA `(.L_x_139) ;  /* 0xfffffff800c07947 */ /* 0x000fea000383ffff */
.L_x_140:
[----:B------:R-:W-:-:S00]  /*6500*/  BRA `(.L_x_140) ;  /* 0xfffffffc00fc7947 */ /* 0x000fc0000383ffff */
[----:B------:R-:W-:-:S00]  /*6510*/  NOP ;  /* 0x0000000000007918 */ /* 0x000fc00000000000 */
        /* <DEDUP_REMOVED lines=14> */
.L_x_141:


//--------------------- .nv.global.init           --------------------------
	.section	.nv.global.init,"aw",@progbits
.nv.global.init:
	.type		$str$22,@object
	.size		$str$22,($str$23 - $str$22)
$str$22:
        /*0000*/ 	.byte	0x6b, 0x5f, 0x74, 0x69, 0x6c, 0x65, 0x5f, 0x63, 0x6f, 0x75, 0x6e, 0x74, 0x20, 0x3e, 0x3d, 0x20
        /*0010*/ 	.byte	0x31, 0x00
	.type		$str$23,@object
	.size		$str$23,(__unnamed_1 - $str$23)
$str$23:
        /*0012*/ 	.byte	0x2f, 0x74, 0x6d, 0x70, 0x2f, 0x63, 0x75, 0x74, 0x6c, 0x61, 0x73, 0x73, 0x5f, 0x73, 0x77, 0x65
        /*0022*/ 	.byte	0x65, 0x70, 0x5f, 0x73, 0x72, 0x63, 0x2f, 0x69, 0x6e, 0x63, 0x6c, 0x75, 0x64, 0x65, 0x2f, 0x63
        /*0032*/ 	.byte	0x75, 0x74, 0x6c, 0x61, 0x73, 0x73, 0x2f, 0x67, 0x65, 0x6d, 0x6d, 0x2f, 0x63, 0x6f, 0x6c, 0x6c
        /*0042*/ 	.byte	0x65, 0x63, 0x74, 0x69, 0x76, 0x65, 0x2f, 0x73, 0x6d, 0x39, 0x30, 0x5f, 0x6d, 0x6d, 0x61, 0x5f
        /*0052*/ 	.byte	0x74, 0x6d, 0x61, 0x5f, 0x67, 0x6d, 0x6d, 0x61, 0x5f, 0x73, 0x73, 0x5f, 0x77, 0x61, 0x72, 0x70
        /*0062*/ 	.byte	0x73, 0x70, 0x65, 0x63, 0x69, 0x61, 0x6c, 0x69, 0x7a, 0x65, 0x64, 0x2e, 0x68, 0x70, 0x70, 0x00
	.type		__unnamed_1,@object
	.size		__unnamed_1,(.L_0 - __unnamed_1)
__unnamed_1:
        /*0072*/ 	.byte	0x76, 0x6f, 0x69, 0x64, 0x20, 0x63, 0x75, 0x74, 0x6c, 0x61, 0x73, 0x73, 0x3a, 0x3a, 0x67, 0x65
        /* <DEDUP_REMOVED lines=180> */
        /*0bc2*/ 	.byte	0x79, 0x5d, 0x00
.L_0:


//--------------------- .nv.shared._ZN7cutlass13device_kernelINS_4gemm6kernel13GemmUniversalIN4cute5tupleIJiiiiEEENS1_10collective13CollectiveMmaINS1_34MainloopSm90TmaGmmaWarpSpecializedILi9ENS5_IJNS4_1CILi1EEESB_SB_EEENS1_35KernelTmaWarpSpecializedCooperativeEEENS5_IJNSA_ILi128EEENSA_ILi64EEESG_EEENS_10bfloat16_tENS5_IJSB_llEEESI_NS5_IJlSB_lEEENS4_8TiledMMAINS4_8MMA_AtomIJNS4_4SM904GMMA27MMA_64x64x16_F32BF16BF16_SSILNSO_5MajorE1ELSQ_0ELNSO_7ScaleInE1ELSR_1EEEEEENS4_6LayoutINS5_IJNSA_ILi2EEESB_SB_EEENS5_IJSB_NSA_ILi0EEESX_EEEEENS5_IJNS4_10UnderscoreES10_S10_EEEEENS4_13SM90_TMA_LOADENS4_14ComposedLayoutINS4_7SwizzleILi3ELi4ELi3EEENS4_18smem_ptr_flag_bitsILi16EEENSU_INS5_IJSG_NSA_ILi8EEEEEENS5_IJSB_SG_EEEEEEEvNS4_8identityES13_NS14_IS16_S18_NSU_INS5_IJS19_SG_EEENS5_IJSG_SB_EEEEEEEvS1E_EENS_8epilogue10collective6detail29Sm90TmaWarpSpecializedAdapterINS1L_15DefaultEpilogueISI_SK_SK_NS1K_6thread17LinearCombinationISI_Li1EffLNS1P_9ScaleType4KindE0ELNS_15FloatRoundStyleE2ESI_EENS1_15EpilogueDefaultEEEEEvvEEEEvNT_6ParamsE --------------------------
	.section	.nv.shared._ZN7cutlass13device_kernelINS_4gemm6kernel13GemmUniversalIN4cute5tupleIJiiiiEEENS1_10collective13CollectiveMmaINS1_34MainloopSm90TmaGmmaWarpSpecializedILi9ENS5_IJNS4_1CILi1EEESB_SB_EEENS1_35KernelTmaWarpSpecializedCooperativeEEENS5_IJNSA_ILi128EEENSA_ILi64EEESG_EEENS_10bfloat16_tENS5_IJSB_llEEESI_NS5_IJlSB_lEEENS4_8TiledMMAINS4_8MMA_AtomIJNS4_4SM904GMMA27MMA_64x64x16_F32BF16BF16_SSILNSO_5MajorE1ELSQ_0ELNSO_7ScaleInE1ELSR_1EEEEEENS4_6LayoutINS5_IJNSA_ILi2EEESB_SB_EEENS5_IJSB_NSA_ILi0EEESX_EEEEENS5_IJNS4_10UnderscoreES10_S10_EEEEENS4_13SM90_TMA_LOADENS4_14ComposedLayoutINS4_7SwizzleILi3ELi4ELi3EEENS4_18smem_ptr_flag_bitsILi16EEENSU_INS5_IJSG_NSA_ILi8EEEEEENS5_IJSB_SG_EEEEEEEvNS4_8identityES13_NS14_IS16_S18_NSU_INS5_IJS19_SG_EEENS5_IJSG_SB_EEEEEEEvS1E_EENS_8epilogue10collective6detail29Sm90TmaWarpSpecializedAdapterINS1L_15DefaultEpilogueISI_SK_SK_NS1K_6thread17LinearCombinationISI_Li1EffLNS1P_9ScaleType4KindE0ELNS_15FloatRoundStyleE2ESI_EENS1_15EpilogueDefaultEEEEEvvEEEEvNT_6ParamsE,"aw",@nobits
	.sectionflags	@""
	.align	16
	.zero		1024


//--------------------- .nv.shared.reserved.0     --------------------------
	.section	.nv.shared.reserved.0,"aw",@nobits
	.weak		__nv_reservedSMEM_offset_0_alias
	.size		__nv_reservedSMEM_offset_0_alias, 0, 0
	.other		__nv_reservedSMEM_offset_0_alias,@"STO_CUDA_RESERVED_SHARED STV_DEFAULT"
__nv_reservedSMEM_offset_0_alias:
	.zero		0


//--------------------- .nv.global                --------------------------
	.section	.nv.global,"aw",@nobits
.nv.global:
	.type		_ZN40_INTERNAL_1862c19b_4_k_cu_ff9dc825_221214cute1_E,@object
	.size		_ZN40_INTERNAL_1862c19b_4_k_cu_ff9dc825_221214cute1_E,(_ZN40_INTERNAL_1862c19b_4_k_cu_ff9dc825_221214cuda3std3__45__cpo6cbeginE - _ZN40_INTERNAL_1862c19b_4_k_cu_ff9dc825_221214cute1_E)
_ZN40_INTERNAL_1862c19b_4_k_cu_ff9dc825_221214cute1_E:
	.zero		1
	.type		_ZN40_INTERNAL_1862c19b_4_k_cu_ff9dc825_221214cuda3std3__45__cpo6cbeginE,@object
	.size		_ZN40_INTERNAL_1862c19b_4_k_cu_ff9dc825_221214cuda3std3__45__cpo6cbeginE,(_ZN40_INTERNAL_1862c19b_4_k_cu_ff9dc825_221214cuda3std3__48in_placeE - _ZN40_INTERNAL_1862c19b_4_k_cu_ff9dc825_221214cuda3std3__45__cpo6cbeginE)
_ZN40_INTERNAL_1862c19b_4_k_cu_ff9dc825_221214cuda3std3__45__cpo6cbeginE:
	.zero		1
	.type		_ZN40_INTERNAL_1862c19b_4_k_cu_ff9dc825_221214cuda3std3__48in_placeE,@object
	.size		_ZN40_INTERNAL_1862c19b_4_k_cu_ff9dc825_221214cuda3std3__48in_placeE,(_ZN40_INTERNAL_1862c19b_4_k_cu_ff9dc825_221214cuda3std6ranges3__45__cpo9iter_moveE - _ZN40_INTERNAL_1862c19b_4_k_cu_ff9dc825_221214cuda3std3__48in_placeE)
_ZN40_INTERNAL_1862c19b_4_k_cu_ff9dc825_221214cuda3std3__48in_placeE:
	.zero		1
	.type		_ZN40_INTERNAL_1862c19b_4_k_cu_ff9dc825_221214cuda3std6ranges3__45__cpo9iter_moveE,@object
	.size		_ZN40_INTERNAL_1862c19b_4_k_cu_ff9dc825_221214cuda3std6ranges3__45__cpo9iter_moveE,(_ZN40_INTERNAL_1862c19b_4_k_cu_ff9dc825_221214cuda3std3__45__cpo5beginE - _ZN40_INTERNAL_1862c19b_4_k_cu_ff9dc825_221214cuda3std6ranges3__45__cpo9iter_moveE)
_ZN40_INTERNAL_1862c19b_4_k_cu_ff9dc825_221214cuda3std6ranges3__45__cpo9iter_moveE:
	.zero		1
	.type		_ZN40_INTERNAL_1862c19b_4_k_cu_ff9dc825_221214cuda3std3__45__cpo5beginE,@object
	.size		_ZN40_INTERNAL_1862c19b_4_k_cu_ff9dc825_221214cuda3std3__45__cpo5beginE,(_ZN40_INTERNAL_1862c19b_4_k_cu_ff9dc825_221214cuda3std3__442_GLOBAL__N__1862c19b_4_k_cu_ff9dc825_221216ignoreE - _ZN40_INTERNAL_1862c19b_4_k_cu_ff9dc825_221214cuda3std3__45__cpo5beginE)
_ZN40_INTERNAL_1862c19b_4_k_cu_ff9dc825_221214cuda3std3__45__cpo5beginE:
	.zero		1
	.type		_ZN40_INTERNAL_1862c19b_4_k_cu_ff9dc825_221214cuda3std3__442_GLOBAL__N__1862c19b_4_k_cu_ff9dc825_221216ignoreE,@object
	.size		_ZN40_INTERNAL_1862c19b_4_k_cu_ff9dc825_221214cuda3std3__442_GLOBAL__N__1862c19b_4_k_cu_ff9dc825_221216ignoreE,(_ZN40_INTERNAL_1862c19b_4_k_cu_ff9dc825_221214cute7productE - _ZN40_INTERNAL_1862c19b_4_k_cu_ff9dc825_221214cuda3std3__442_GLOBAL__N__1862c19b_4_k_cu_ff9dc825_221216ignoreE)
_ZN40_INTERNAL_1862c19b_4_k_cu_ff9dc825_221214cuda3std3__442_GLOBAL__N__1862c19b_4_k_cu_ff9dc825_221216ignoreE:
	.zero		1
	.type		_ZN40_INTERNAL_1862c19b_4_k_cu_ff9dc825_221214cute7productE,@object
	.size		_ZN40_INTERNAL_1862c19b_4_k_cu_ff9dc825_221214cute7productE,(_ZN40_INTERNAL_1862c19b_4_k_cu_ff9dc825_221214cuda3std3__45__cpo3endE - _ZN40_INTERNAL_1862c19b_4_k_cu_ff9dc825_221214cute7productE)
_ZN40_INTERNAL_1862c19b_4_k_cu_ff9dc825_221214cute7productE:
	.zero		1
	.type		_ZN40_INTERNAL_1862c19b_4_k_cu_ff9dc825_221214cuda3std3__45__cpo3endE,@object
	.size		_ZN40_INTERNAL_1862c19b_4_k_cu_ff9dc825_221214cuda3std3__45__cpo3endE,(_ZN40_INTERNAL_1862c19b_4_k_cu_ff9dc825_221214cuda3std3__419piecewise_constructE - _ZN40_INTERNAL_1862c19b_4_k_cu_ff9dc825_221214cuda3std3__45__cpo3endE)
_ZN40_INTERNAL_1862c19b_4_k_cu_ff9dc825_221214cuda3std3__45__cpo3endE:
	.zero		1
	.type		_ZN40_INTERNAL_1862c19b_4_k_cu_ff9dc825_221214cuda3std3__419piecewise_constructE,@object
	.size		_ZN40_INTERNAL_1862c19b_4_k_cu_ff9dc825_221214cuda3std3__419piecewise_constructE,(_ZN40_INTERNAL_1862c19b_4_k_cu_ff9dc825_221214cuda3std3__45__cpo4cendE - _ZN40_INTERNAL_1862c19b_4_k_cu_ff9dc825_221214cuda3std3__419piecewise_constructE)
_ZN40_INTERNAL_1862c19b_4_k_cu_ff9dc825_221214cuda3std3__419piecewise_constructE:
	.zero		1
	.type		_ZN40_INTERNAL_1862c19b_4_k_cu_ff9dc825_221214cuda3std3__45__cpo4cendE,@object
	.size		_ZN40_INTERNAL_1862c19b_4_k_cu_ff9dc825_221214cuda3std3__45__cpo4cendE,(_ZN40_INTERNAL_1862c19b_4_k_cu_ff9dc825_221214cuda3std6ranges3__45__cpo4swapE - _ZN40_INTERNAL_1862c19b_4_k_cu_ff9dc825_221214cuda3std3__45__cpo4cendE)
_ZN40_INTERNAL_1862c19b_4_k_cu_ff9dc825_221214cuda3std3__45__cpo4cendE:
	.zero		1
	.type		_ZN40_INTERNAL_1862c19b_4_k_cu_ff9dc825_221214cuda3std6ranges3__45__cpo4swapE,@object
	.size		_ZN40_INTERNAL_1862c19b_4_k_cu_ff9dc825_221214cuda3std6ranges3__45__cpo4swapE,(.L_8 - _ZN40_INTERNAL_1862c19b_4_k_cu_ff9dc825_221214cuda3std6ranges3__45__cpo4swapE)
_ZN40_INTERNAL_1862c19b_4_k_cu_ff9dc825_221214cuda3std6ranges3__45__cpo4swapE:
	.zero		1
.L_8:


//--------------------- .nv.constant0._ZN7cutlass13device_kernelINS_4gemm6kernel13GemmUniversalIN4cute5tupleIJiiiiEEENS1_10collective13CollectiveMmaINS1_34MainloopSm90TmaGmmaWarpSpecializedILi9ENS5_IJNS4_1CILi1EEESB_SB_EEENS1_35KernelTmaWarpSpecializedCooperativeEEENS5_IJNSA_ILi128EEENSA_ILi64EEESG_EEENS_10bfloat16_tENS5_IJSB_llEEESI_NS5_IJlSB_lEEENS4_8TiledMMAINS4_8MMA_AtomIJNS4_4SM904GMMA27MMA_64x64x16_F32BF16BF16_SSILNSO_5MajorE1ELSQ_0ELNSO_7ScaleInE1ELSR_1EEEEEENS4_6LayoutINS5_IJNSA_ILi2EEESB_SB_EEENS5_IJSB_NSA_ILi0EEESX_EEEEENS5_IJNS4_10UnderscoreES10_S10_EEEEENS4_13SM90_TMA_LOADENS4_14ComposedLayoutINS4_7SwizzleILi3ELi4ELi3EEENS4_18smem_ptr_flag_bitsILi16EEENSU_INS5_IJSG_NSA_ILi8EEEEEENS5_IJSB_SG_EEEEEEEvNS4_8identityES13_NS14_IS16_S18_NSU_INS5_IJS19_SG_EEENS5_IJSG_SB_EEEEEEEvS1E_EENS_8epilogue10collective6detail29Sm90TmaWarpSpecializedAdapterINS1L_15DefaultEpilogueISI_SK_SK_NS1K_6thread17LinearCombinationISI_Li1EffLNS1P_9ScaleType4KindE0ELNS_15FloatRoundStyleE2ESI_EENS1_15EpilogueDefaultEEEEEvvEEEEvNT_6ParamsE --------------------------
	.section	.nv.constant0._ZN7cutlass13device_kernelINS_4gemm6kernel13GemmUniversalIN4cute5tupleIJiiiiEEENS1_10collective13CollectiveMmaINS1_34MainloopSm90TmaGmmaWarpSpecializedILi9ENS5_IJNS4_1CILi1EEESB_SB_EEENS1_35KernelTmaWarpSpecializedCooperativeEEENS5_IJNSA_ILi128EEENSA_ILi64EEESG_EEENS_10bfloat16_tENS5_IJSB_llEEESI_NS5_IJlSB_lEEENS4_8TiledMMAINS4_8MMA_AtomIJNS4_4SM904GMMA27MMA_64x64x16_F32BF16BF16_SSILNSO_5MajorE1ELSQ_0ELNSO_7ScaleInE1ELSR_1EEEEEENS4_6LayoutINS5_IJNSA_ILi2EEESB_SB_EEENS5_IJSB_NSA_ILi0EEESX_EEEEENS5_IJNS4_10UnderscoreES10_S10_EEEEENS4_13SM90_TMA_LOADENS4_14ComposedLayoutINS4_7SwizzleILi3ELi4ELi3EEENS4_18smem_ptr_flag_bitsILi16EEENSU_INS5_IJSG_NSA_ILi8EEEEEENS5_IJSB_SG_EEEEEEEvNS4_8identityES13_NS14_IS16_S18_NSU_INS5_IJS19_SG_EEENS5_IJSG_SB_EEEEEEEvS1E_EENS_8epilogue10collective6detail29Sm90TmaWarpSpecializedAdapterINS1L_15DefaultEpilogueISI_SK_SK_NS1K_6thread17LinearCombinationISI_Li1EffLNS1P_9ScaleType4KindE0ELNS_15FloatRoundStyleE2ESI_EENS1_15EpilogueDefaultEEEEEvvEEEEvNT_6ParamsE,"a",@progbits
	.sectionflags	@""
	.align	4
.nv.constant0._ZN7cutlass13device_kernelINS_4gemm6kernel13GemmUniversalIN4cute5tupleIJiiiiEEENS1_10collective13CollectiveMmaINS1_34MainloopSm90TmaGmmaWarpSpecializedILi9ENS5_IJNS4_1CILi1EEESB_SB_EEENS1_35KernelTmaWarpSpecializedCooperativeEEENS5_IJNSA_ILi128EEENSA_ILi64EEESG_EEENS_10bfloat16_tENS5_IJSB_llEEESI_NS5_IJlSB_lEEENS4_8TiledMMAINS4_8MMA_AtomIJNS4_4SM904GMMA27MMA_64x64x16_F32BF16BF16_SSILNSO_5MajorE1ELSQ_0ELNSO_7ScaleInE1ELSR_1EEEEEENS4_6LayoutINS5_IJNSA_ILi2EEESB_SB_EEENS5_IJSB_NSA_ILi0EEESX_EEEEENS5_IJNS4_10UnderscoreES10_S10_EEEEENS4_13SM90_TMA_LOADENS4_14ComposedLayoutINS4_7SwizzleILi3ELi4ELi3EEENS4_18smem_ptr_flag_bitsILi16EEENSU_INS5_IJSG_NSA_ILi8EEEEEENS5_IJSB_SG_EEEEEEEvNS4_8identityES13_NS14_IS16_S18_NSU_INS5_IJS19_SG_EEENS5_IJSG_SB_EEEEEEEvS1E_EENS_8epilogue10collective6detail29Sm90TmaWarpSpecializedAdapterINS1L_15DefaultEpilogueISI_SK_SK_NS1K_6thread17LinearCombinationISI_Li1EffLNS1P_9ScaleType4KindE0ELNS_15FloatRoundStyleE2ESI_EENS1_15EpilogueDefaultEEEEEvvEEEEvNT_6ParamsE:
	.zero		1664


//--------------------- SYMBOLS --------------------------

	.type		.nv.reservedSmem.offset0,@object
	.size		.nv.reservedSmem.offset0,0x4
	.type		__assertfail,@function
